def gluon_wgmma(
    a_ptr,
    b_ptr,
    c_ptr,
    M,
    N,
    K,
    stride_am,
    stride_bk,
    stride_cm,
    BLOCK_M: gl.constexpr,
    BLOCK_N: gl.constexpr,
    BLOCK_K: gl.constexpr,
    DTYPE: gl.constexpr,
    A_LAYOUT: gl.constexpr,
    B_LAYOUT: gl.constexpr,
    C_LAYOUT: gl.constexpr,
    B_SHAPE: gl.constexpr,
    TRANS_B: gl.constexpr,
    NUM_BUFFERS: gl.constexpr,
    NUM_WARPS: gl.constexpr,
):
    a_desc = tma.make_tensor_descriptor(
        a_ptr, [M, K], [stride_am, 1], [BLOCK_M, BLOCK_K], A_LAYOUT
    )
    b_desc = tma.make_tensor_descriptor(
        b_ptr,
        [N, K] if TRANS_B else [K, N],
        [stride_bk, 1],
        B_SHAPE,
        B_LAYOUT,
    )
    c_desc = tma.make_tensor_descriptor(
        c_ptr, [M, N], [stride_cm, 1], [BLOCK_M, BLOCK_N], C_LAYOUT
    )

    a_bufs = gl.allocate_shared_memory(
        DTYPE, [NUM_BUFFERS, BLOCK_M, BLOCK_K], A_LAYOUT
    )
    b_bufs = gl.allocate_shared_memory(DTYPE, [NUM_BUFFERS] + B_SHAPE, B_LAYOUT)

    pid_m = gl.program_id(0)
    pid_n = gl.program_id(1)
    off_m = pid_m * BLOCK_M
    off_n = pid_n * BLOCK_N

    mma_layout: gl.constexpr = pick_wgmma_layout(DTYPE, BLOCK_M, BLOCK_N, NUM_WARPS)
    acc = warpgroup_mma_init(
        gl.zeros((BLOCK_M, BLOCK_N), dtype=gl.float32, layout=mma_layout)
    )

    bars = gl.allocate_shared_memory(
        gl.int64, [NUM_BUFFERS, 1], mbarrier.MBarrierLayout()
    )
    for i in gl.static_range(NUM_BUFFERS):
        mbarrier.init(bars.index(i), count=1)
    idx = 0
    phase = 0

    for k in range(0, K, BLOCK_K):
        a = a_bufs.index(idx)
        b = b_bufs.index(idx)
        bar = bars.index(idx)
        mbarrier.expect(bar, a_desc.block_type.nbytes + b_desc.block_type.nbytes)
        tma.async_copy_global_to_shared(a_desc, [off_m, k], bar, a)
        tma.async_copy_global_to_shared(
            b_desc, [off_n, k] if TRANS_B else [k, off_n], bar, b
        )
        mbarrier.wait(bar, phase=phase)

        if TRANS_B:
            b = b.permute((1, 0))
        acc = warpgroup_mma_wait(num_outstanding=0, deps=(acc,))
        acc = warpgroup_mma(a, b, acc, is_async=True)

        idx += 1
        if idx == NUM_BUFFERS:
            idx = 0
            phase ^= 1

    acc = warpgroup_mma_wait(num_outstanding=0, deps=(acc,))
    for i in gl.static_range(NUM_BUFFERS):
        mbarrier.invalidate(bars.index(i))

    c_smem = gl.allocate_shared_memory(DTYPE, [BLOCK_M, BLOCK_N], C_LAYOUT)
    c_smem.store(acc.to(DTYPE))
    fence_async_shared()
    tma.async_copy_shared_to_global(c_desc, [off_m, off_n], c_smem)
    tma.store_wait(pendings=0)

# config = {"BLOCK_K": 32, "BLOCK_M": 64, "BLOCK_N": 256, "arch": "sm_90", "dtype": "bf16", "num_buffers": 3, "num_warps": 8, "trans_b": 0}
# arch = sm_90


// ===== COMPILED SASS (sm_90a) =====

	.target	sm_90a

	.elftype	@"ET_EXEC"


//--------------------- .note.nv.tkinfo           --------------------------
	.section	.note.nv.tkinfo,"",@"SHT_NOTE"
	.sectionflags	@"SHF_NOTE_NV_TKINFO"
	.tkinfo
        /*0018*/ 	.word	0x00000002
        /*0030*/ 	.string	""
        /*0030*/ 	.string	"ptxas"
        /*0030*/ 	.string	"Cuda compilation tools, release 13.0, V13.0.88"
        /*0030*/ 	.string	"Build cuda_13.0.r13.0/compiler.36424714_0"
        /*0030*/ 	.string	"-v  -suppress-debug-info  -lineinfo  -arch sm_90a "



//--------------------- .note.nv.cuinfo           --------------------------
	.section	.note.nv.cuinfo,"",@"SHT_NOTE"
	.sectionflags	@"SHF_NOTE_NV_CUINFO"
        /*0018*/ 	.short	0x0002
        /*001a*/ 	.short	0x005a
        /*001c*/ 	.short	0x0082
	.zero		2


//--------------------- .nv.info                  --------------------------
	.section	.nv.info,"",@"SHT_CUDA_INFO"
	.align	4


	//----- nvinfo : EIATTR_REGCOUNT
	.align		4
        /*0000*/ 	.byte	0x04, 0x2f
        /*0002*/ 	.short	(.L_1 - .L_0)
	.align		4
.L_0:
        /*0004*/ 	.word	index@(gluon_wgmma)
        /*0008*/ 	.word	0x0000005a


	//----- nvinfo : EIATTR_FRAME_SIZE
	.align		4
.L_1:
        /*000c*/ 	.byte	0x04, 0x11
        /*000e*/ 	.short	(.L_3 - .L_2)
	.align		4
.L_2:
        /*0010*/ 	.word	index@(gluon_wgmma)
        /*0014*/ 	.word	0x00000000


	//----- nvinfo : EIATTR_MIN_STACK_SIZE
	.align		4
.L_3:
        /*0018*/ 	.byte	0x04, 0x12
        /*001a*/ 	.short	(.L_5 - .L_4)
	.align		4
.L_4:
        /*001c*/ 	.word	index@(gluon_wgmma)
        /*0020*/ 	.word	0x00000000
.L_5:


//--------------------- .nv.compat                --------------------------
	.section	.nv.compat,"",@"SHT_CUDA_COMPAT_INFO"
	.align	4
        /*0000*/ 	.byte	0x02, 0x09, 0x01, 0x00, 0x02, 0x02, 0x04, 0x00, 0x02, 0x05, 0x05, 0x00, 0x03, 0x07, 0x01, 0x01
        /*0010*/ 	.byte	0x02, 0x03, 0x03, 0x00, 0x02, 0x06, 0x01, 0x00, 0x04, 0x0b, 0x08, 0x00, 0x00, 0x00, 0x00, 0x00
        /*0020*/ 	.byte	0x00, 0x00, 0x00, 0x00


//--------------------- .nv.info.gluon_wgmma      --------------------------
	.section	.nv.info.gluon_wgmma,"",@"SHT_CUDA_INFO"
	.sectionflags	@""
	.align	4


	//----- nvinfo : EIATTR_CUDA_API_VERSION
	.align		4
        /*0000*/ 	.byte	0x04, 0x37
        /*0002*/ 	.short	(.L_7 - .L_6)
.L_6:
        /*0004*/ 	.word	0x00000082


	//----- nvinfo : EIATTR_KPARAM_INFO
	.align		4
.L_7:
        /*0008*/ 	.byte	0x04, 0x17
        /*000a*/ 	.short	(.L_9 - .L_8)
.L_8:
        /*000c*/ 	.word	0x00000000
        /*0010*/ 	.short	0x000a
        /*0012*/ 	.short	0x0048
        /*0014*/ 	.byte	0x00, 0xf4, 0x21, 0x00


	//----- nvinfo : EIATTR_KPARAM_INFO
	.align		4
.L_9:
        /*0018*/ 	.byte	0x04, 0x17
        /*001a*/ 	.short	(.L_11 - .L_10)
.L_10:
        /*001c*/ 	.word	0x00000000
        /*0020*/ 	.short	0x0009
        /*0022*/ 	.short	0x0040
        /*0024*/ 	.byte	0x00, 0xf4, 0x21, 0x00


	//----- nvinfo : EIATTR_KPARAM_INFO
	.align		4
.L_11:
        /*0028*/ 	.byte	0x04, 0x17
        /*002a*/ 	.short	(.L_13 - .L_12)
.L_12:
        /*002c*/ 	.word	0x00000000
        /*0030*/ 	.short	0x0008
        /*0032*/ 	.short	0x0038
        /*0034*/ 	.byte	0x00, 0xf0, 0x21, 0x00


	//----- nvinfo : EIATTR_KPARAM_INFO
	.align		4
.L_13:
        /*0038*/ 	.byte	0x04, 0x17
        /*003a*/ 	.short	(.L_15 - .L_14)
.L_14:
        /*003c*/ 	.word	0x00000000
        /*0040*/ 	.short	0x0007
        /*0042*/ 	.short	0x0030
        /*0044*/ 	.byte	0x00, 0xf0, 0x21, 0x00


	//----- nvinfo : EIATTR_KPARAM_INFO
	.align		4
.L_15:
        /*0048*/ 	.byte	0x04, 0x17
        /*004a*/ 	.short	(.L_17 - .L_16)
.L_16:
        /*004c*/ 	.word	0x00000000
        /*0050*/ 	.short	0x0006
        /*0052*/ 	.short	0x0028
        /*0054*/ 	.byte	0x00, 0xf0, 0x21, 0x00


	//----- nvinfo : EIATTR_KPARAM_INFO
	.align		4
.L_17:
        /*0058*/ 	.byte	0x04, 0x17
        /*005a*/ 	.short	(.L_19 - .L_18)
.L_18:
        /*005c*/ 	.word	0x00000000
        /*0060*/ 	.short	0x0005
        /*0062*/ 	.short	0x0020
        /*0064*/ 	.byte	0x00, 0xf0, 0x11, 0x00


	//----- nvinfo : EIATTR_KPARAM_INFO
	.align		4
.L_19:
        /*0068*/ 	.byte	0x04, 0x17
        /*006a*/ 	.short	(.L_21 - .L_20)
.L_20:
        /*006c*/ 	.word	0x00000000
        /*0070*/ 	.short	0x0004
        /*0072*/ 	.short	0x001c
        /*0074*/ 	.byte	0x00, 0xf0, 0x11, 0x00


	//----- nvinfo : EIATTR_KPARAM_INFO
	.align		4
.L_21:
        /*0078*/ 	.byte	0x04, 0x17
        /*007a*/ 	.short	(.L_23 - .L_22)
.L_22:
        /*007c*/ 	.word	0x00000000
        /*0080*/ 	.short	0x0003
        /*0082*/ 	.short	0x0018
        /*0084*/ 	.byte	0x00, 0xf0, 0x11, 0x00


	//----- nvinfo : EIATTR_KPARAM_INFO
	.align		4
.L_23:
        /*0088*/ 	.byte	0x04, 0x17
        /*008a*/ 	.short	(.L_25 - .L_24)
.L_24:
        /*008c*/ 	.word	0x00000000
        /*0090*/ 	.short	0x0002
        /*0092*/ 	.short	0x0010
        /*0094*/ 	.byte	0x00, 0xf4, 0x21, 0x00


	//----- nvinfo : EIATTR_KPARAM_INFO
	.align		4
.L_25:
        /*0098*/ 	.byte	0x04, 0x17
        /*009a*/ 	.short	(.L_27 - .L_26)
.L_26:
        /*009c*/ 	.word	0x00000000
        /*00a0*/ 	.short	0x0001
        /*00a2*/ 	.short	0x0008
        /*00a4*/ 	.byte	0x00, 0xf4, 0x21, 0x00


	//----- nvinfo : EIATTR_KPARAM_INFO
	.align		4
.L_27:
        /*00a8*/ 	.byte	0x04, 0x17
        /*00aa*/ 	.short	(.L_29 - .L_28)
.L_28:
        /*00ac*/ 	.word	0x00000000
        /*00b0*/ 	.short	0x0000
        /*00b2*/ 	.short	0x0000
        /*00b4*/ 	.byte	0x00, 0xf4, 0x21, 0x00


	//----- nvinfo : EIATTR_SPARSE_MMA_MASK
	.align		4
.L_29:
        /*00b8*/ 	.byte	0x03, 0x50
        /*00ba*/ 	.short	0x0000


	//----- nvinfo : EIATTR_MAXREG_COUNT
	.align		4
        /*00bc*/ 	.byte	0x03, 0x1b
        /*00be*/ 	.short	0x00ff


	//----- nvinfo : EIATTR_NUM_BARRIERS
	.align		4
        /*00c0*/ 	.byte	0x02, 0x4c
        /*00c2*/ 	.byte	0x01
	.zero		1


	//----- nvinfo : EIATTR_MERCURY_ISA_VERSION
	.align		4
        /*00c4*/ 	.byte	0x03, 0x5f
        /*00c6*/ 	.short	0x0101


	//----- nvinfo : EIATTR_INT_WARP_WIDE_INSTR_OFFSETS
	.align		4
        /*00c8*/ 	.byte	0x04, 0x31
        /*00ca*/ 	.short	(.L_31 - .L_30)


	//   ....[0]....
.L_30:
        /*00cc*/ 	.word	0x00001300


	//   ....[1]....
        /*00d0*/ 	.word	0x00001320


	//   ....[2]....
        /*00d4*/ 	.word	0x00001330


	//   ....[3]....
        /*00d8*/ 	.word	0x00001410


	//   ....[4]....
        /*00dc*/ 	.word	0x00001920


	//   ....[5]....
        /*00e0*/ 	.word	0x00001930


	//   ....[6]....
        /*00e4*/ 	.word	0x00001960


	//   ....[7]....
        /*00e8*/ 	.word	0x000019d0


	//   ....[8]....
        /*00ec*/ 	.word	0x000020a0


	//   ....[9]....
        /*00f0*/ 	.word	0x000020b0


	//----- nvinfo : EIATTR_COOP_GROUP_MASK_REGIDS
	.align		4
.L_31:
        /*00f4*/ 	.byte	0x04, 0x29
        /*00f6*/ 	.short	(.L_33 - .L_32)


	//   ....[0]....
.L_32:
        /*00f8*/ 	.word	0xffffffff


	//   ....[1]....
        /*00fc*/ 	.word	0xffffffff


	//   ....[2]....
        /*0100*/ 	.word	0xffffffff


	//----- nvinfo : EIATTR_COOP_GROUP_INSTR_OFFSETS
	.align		4
.L_33:
        /*0104*/ 	.byte	0x04, 0x28
        /*0106*/ 	.short	(.L_35 - .L_34)


	//   ....[0]....
.L_34:
        /*0108*/ 	.word	0x00000150


	//   ....[1]....
        /*010c*/ 	.word	0x00000720


	//   ....[2]....
        /*0110*/ 	.word	0x00000cd0


	//----- nvinfo : EIATTR_MBARRIER_INSTR_OFFSETS
	.align		4
.L_35:
        /*0114*/ 	.byte	0x04, 0x39
        /*0116*/ 	.short	(.L_37 - .L_36)


	//   ....[0]....
.L_36:
        /*0118*/ 	.word	0x00001490
        /*011c*/ 	.word	0x000000ff
        /*0120*/ 	.word	0x0000f000
        /*0124*/ 	.short	0x0100
        /*0126*/ 	.byte	0x05
	.zero		1


	//   ....[1]....
        /*0128*/ 	.word	0x000015e0
        /*012c*/ 	.word	0x000000ff
        /*0130*/ 	.word	0x0000f008
        /*0134*/ 	.short	0x0100
        /*0136*/ 	.byte	0x05
	.zero		1


	//   ....[2]....
        /*0138*/ 	.word	0x00001610
        /*013c*/ 	.word	0x000000ff
        /*0140*/ 	.word	0x0000f010
        /*0144*/ 	.short	0x0100
        /*0146*/ 	.byte	0x05
	.zero		1


	//   ....[3]....
        /*0148*/ 	.word	0x00001a60
        /*014c*/ 	.word	0x000000ff
        /*0150*/ 	.word	0x0000f000
        /*0154*/ 	.short	0x010a
        /*0156*/ 	.byte	0x0f
	.zero		1


	//   ....[4]....
        /*0158*/ 	.word	0x00001dc0
        /*015c*/ 	.word	0x000000ff
        /*0160*/ 	.word	0x0000f000
        /*0164*/ 	.short	0x0108
        /*0166*/ 	.byte	0x05
	.zero		1


	//   ....[5]....
        /*0168*/ 	.word	0x00001ee0
        /*016c*/ 	.word	0x000000ff
        /*0170*/ 	.word	0x0000f008
        /*0174*/ 	.short	0x0108
        /*0176*/ 	.byte	0x05
	.zero		1


	//   ....[6]....
        /*0178*/ 	.word	0x00001fc0
        /*017c*/ 	.word	0x000000ff
        /*0180*/ 	.word	0x0000f010
        /*0184*/ 	.short	0x0108
        /*0186*/ 	.byte	0x05
	.zero		1


	//   ....[7]....
        /*0188*/ 	.word	0x00002170
        /*018c*/ 	.word	0x000000ff
        /*0190*/ 	.word	0x0000f000
        /*0194*/ 	.short	0x010a
        /*0196*/ 	.byte	0x0f
	.zero		1


	//----- nvinfo : EIATTR_NUM_MBARRIERS
	.align		4
.L_37:
        /*0198*/ 	.byte	0x03, 0x38
        /*019a*/ 	.short	0x0003


	//----- nvinfo : EIATTR_EXIT_INSTR_OFFSETS
	.align		4
        /*019c*/ 	.byte	0x04, 0x1c
        /*019e*/ 	.short	(.L_39 - .L_38)


	//   ....[0]....
.L_38:
        /*01a0*/ 	.word	0x00002160


	//----- nvinfo : EIATTR_REQNTID
	.align		4
.L_39:
        /*01a4*/ 	.byte	0x04, 0x10
        /*01a6*/ 	.short	(.L_41 - .L_40)
.L_40:
        /*01a8*/ 	.word	0x00000100
        /*01ac*/ 	.word	0x00000001
        /*01b0*/ 	.word	0x00000001


	//----- nvinfo : EIATTR_CRS_STACK_SIZE
	.align		4
.L_41:
        /*01b4*/ 	.byte	0x04, 0x1e
        /*01b6*/ 	.short	(.L_43 - .L_42)
.L_42:
        /*01b8*/ 	.word	0x00000000


	//----- nvinfo : EIATTR_CBANK_PARAM_SIZE
	.align		4
.L_43:
        /*01bc*/ 	.byte	0x03, 0x19
        /*01be*/ 	.short	0x0050


	//----- nvinfo : EIATTR_PARAM_CBANK
	.align		4
        /*01c0*/ 	.byte	0x04, 0x0a
        /*01c2*/ 	.short	(.L_45 - .L_44)
	.align		4
.L_44:
        /*01c4*/ 	.word	index@(.nv.constant0.gluon_wgmma)
        /*01c8*/ 	.short	0x0210
        /*01ca*/ 	.short	0x0050


	//----- nvinfo : EIATTR_SW_WAR
	.align		4
.L_45:
        /*01cc*/ 	.byte	0x04, 0x36
        /*01ce*/ 	.short	(.L_47 - .L_46)
.L_46:
        /*01d0*/ 	.word	0x00000008
.L_47:


//--------------------- .nv.callgraph             --------------------------
	.section	.nv.callgraph,"",@"SHT_CUDA_CALLGRAPH"
	.align	4
	.sectionentsize	8
	.align		4
        /*0000*/ 	.word	0x00000000
	.align		4
        /*0004*/ 	.word	0xffffffff
	.align		4
        /*0008*/ 	.word	0x00000000
	.align		4
        /*000c*/ 	.word	0xfffffffe
	.align		4
        /*0010*/ 	.word	0x00000000
	.align		4
        /*0014*/ 	.word	0xfffffffd
	.align		4
        /*0018*/ 	.word	0x00000000
	.align		4
        /*001c*/ 	.word	0xfffffffc


//--------------------- .text.gluon_wgmma         --------------------------
	.section	.text.gluon_wgmma,"ax",@progbits
	.align	128
        .global         gluon_wgmma
        .type           gluon_wgmma,@function
        .size           gluon_wgmma,(.L_x_52 - gluon_wgmma)
        .other          gluon_wgmma,@"STO_CUDA_ENTRY STV_DEFAULT"
gluon_wgmma:
.text.gluon_wgmma:
[----:B------:R-:W-:Y:S01]  /*0000*/  LDC R1, c[0x0][0x28] ;  /* 0x00000a00ff017b82 */ /* 0x000fe20000000800 */
[----:B------:R-:W1:Y:S07]  /*0010*/  S2R R0, SR_TID.X ;  /* 0x0000000000007919 */ /* 0x000e6e0000002100 */
[----:B------:R-:W2:Y:S01]  /*0020*/  S2UR UR4, SR_CgaCtaId ;  /* 0x00000000000479c3 */ /* 0x000ea20000008800 */
[----:B------:R-:W-:Y:S01]  /*0030*/  UMOV UR5, 0x400 ;  /* 0x0000040000057882 */ /* 0x000fe20000000000 */
[----:B------:R-:W-:Y:S01]  /*0040*/  ULDC UR7, c[0x0][0xc] ;  /* 0x0000030000077ab9 */ /* 0x000fe20000000800 */
[----:B------:R-:W-:Y:S01]  /*0050*/  ULDC.64 UR20, c[0x0][0x250] ;  /* 0x0000940000147ab9 */ /* 0x000fe20000000a00 */
[----:B------:R-:W-:Y:S04]  /*0060*/  BSSY B0, `(.L_x_0) ;  /* 0x000001e000007945 */ /* 0x000fe80003800000 */
[----:B------:R-:W3:Y:S08]  /*0070*/  LDC R4, c[0x0][0x228] ;  /* 0x00008a00ff047b82 */ /* 0x000ef00000000800 */
[----:B------:R-:W4:Y:S08]  /*0080*/  LDC R15, c[0x0][0x230] ;  /* 0x00008c00ff0f7b82 */ /* 0x000f300000000800 */
[----:B------:R-:W-:Y:S01]  /*0090*/  S2UR UR28, SR_CTAID.Y ;  /* 0x00000000001c79c3 */ /* 0x000fe20000002600 */
[----:B--2---:R-:W-:-:S03]  /*00a0*/  ULEA UR5, UR4, UR5, 0x18 ;  /* 0x0000000504057291 */ /* 0x004fc6000f8ec03f */
[----:B------:R-:W-:Y:S01]  /*00b0*/  ULDC UR4, c[0x0][0x10] ;  /* 0x0000040000047ab9 */ /* 0x000fe20000000800 */
[----:B-1----:R-:W-:-:S03]  /*00c0*/  LOP3.LUT R6, R0, 0xff, RZ, 0xc0, !PT ;  /* 0x000000ff00067812 */ /* 0x002fc600078ec0ff */
[----:B------:R-:W1:Y:S01]  /*00d0*/  S2UR UR6, SR_CTAID.Z ;  /* 0x00000000000679c3 */ /* 0x000e620000002700 */
[----:B---3--:R-:W-:Y:S01]  /*00e0*/  VIADD R4, R4, 0xffffffff ;  /* 0xffffffff04047836 */ /* 0x008fe20000000000 */
[C---:B------:R-:W-:Y:S02]  /*00f0*/  ISETP.GE.U32.AND P0, PT, R6.reuse, 0x20, PT ;  /* 0x000000200600780c */ /* 0x040fe40003f06070 */
[C---:B------:R-:W-:Y:S02]  /*0100*/  ISETP.NE.U32.AND P2, PT, R6.reuse, RZ, PT ;  /* 0x000000ff0600720c */ /* 0x040fe40003f45070 */
[----:B------:R-:W-:Y:S02]  /*0110*/  LEA R14, R6, UR5, 0x2 ;  /* 0x00000005060e7c11 */ /* 0x000fe4000f8e10ff */
[----:B------:R-:W2:Y:S01]  /*0120*/  S2UR UR29, SR_CTAID.X ;  /* 0x00000000001d79c3 */ /* 0x000ea20000002500 */
[----:B----4-:R-:W-:-:S06]  /*0130*/  VIADD R12, R15, 0xffffffff ;  /* 0xffffffff0f0c7836 */ /* 0x010fcc0000000000 */
[----:B------:R3:W-:Y:S01]  /*0140*/  @!P0 STS [R14], RZ ;  /* 0x000000ff0e008388 */ /* 0x0007e20000000800 */
[----:B------:R-:W-:-:S03]  /*0150*/  NOP ;  /* 0x0000000000007918 */ /* 0x000fc60000000000 */
[----:B------:R3:W-:Y:S01]  /*0160*/  @!P2 STS [UR5+0x24], R4 ;  /* 0x00002404ff00a988 */ /* 0x0007e20008000805 */
[----:B-1----:R-:W-:-:S03]  /*0170*/  UIMAD UR4, UR6, UR4, UR28 ;  /* 0x00000004060472a4 */ /* 0x002fc6000f8e021c */
[----:B------:R3:W-:Y:S01]  /*0180*/  @!P2 STS [UR5+0x20], R12 ;  /* 0x0000200cff00a988 */ /* 0x0007e20008000805 */
[----:B--2---:R-:W-:-:S04]  /*0190*/  UIMAD UR4, UR4, UR7, UR29 ;  /* 0x00000007040472a4 */ /* 0x004fc8000f8e021d */
[----:B------:R-:W-:-:S04]  /*01a0*/  UIMAD UR4, UR4, 0x180, URZ ;  /* 0x00000180040478a4 */ /* 0x000fc8000f8e023f */
[----:B------:R-:W-:-:S04]  /*01b0*/  UIADD3 UR16, UP0, UR4, UR20, URZ ;  /* 0x0000001404107290 */ /* 0x000fc8000ff1e03f */
[----:B------:R-:W-:Y:S01]  /*01c0*/  ULEA.HI.X.SX32 UR17, UR4, UR21, 0x1, UP0 ;  /* 0x0000001504117291 */ /* 0x000fe200080f0e3f */
[----:B---3--:R-:W-:Y:S11]  /*01d0*/  @P2 BRA `(.L_x_1) ;  /* 0x0000000000182947 */ /* 0x008ff60003800000 */
[----:B------:R-:W1:Y:S01]  /*01e0*/  LDS R2, [UR5+0x8] ;  /* 0x00000805ff027984 */ /* 0x000e620008000800 */
[----:B------:R-:W2:Y:S01]  /*01f0*/  LDC.64 R8, c[0x0][0x210] ;  /* 0x00008400ff087b82 */ /* 0x000ea20000000a00 */
[----:B------:R-:W-:Y:S02]  /*0200*/  IMAD.MOV.U32 R3, RZ, RZ, 0x70 ;  /* 0x00000070ff037424 */ /* 0x000fe400078e00ff */
[----:B--2---:R2:W-:Y:S03]  /*0210*/  STS.64 [UR5], R8 ;  /* 0x00000008ff007988 */ /* 0x0045e60008000a05 */
[----:B-1----:R-:W-:-:S05]  /*0220*/  LOP3.LUT R2, R2, 0x10, R3, 0xd8, !PT ;  /* 0x0000001002027812 */ /* 0x002fca00078ed803 */
[----:B------:R2:W-:Y:S02]  /*0230*/  STS [UR5+0x8], R2 ;  /* 0x00000802ff007988 */ /* 0x0005e40008000805 */
.L_x_1:
[----:B------:R-:W-:Y:S05]  /*0240*/  BSYNC B0 ;  /* 0x0000000000007941 */ /* 0x000fea0003800000 */
.L_x_0:
[----:B------:R-:W-:Y:S04]  /*0250*/  BSSY B0, `(.L_x_2) ;  /* 0x000000a000007945 */ /* 0x000fe80003800000 */
[----:B------:R-:W-:Y:S05]  /*0260*/  @P2 BRA `(.L_x_3) ;  /* 0x0000000000202947 */ /* 0x000fea0003800000 */
[----:B--2---:R-:W1:Y:S01]  /*0270*/  LDS R2, [UR5+0x34] ;  /* 0x00003405ff027984 */ /* 0x004e620008000800 */
[----:B------:R-:W-:Y:S02]  /*0280*/  IMAD.MOV.U32 R3, RZ, RZ, 0x1f000000 ;  /* 0x1f000000ff037424 */ /* 0x000fe400078e00ff */
[----:B------:R-:W-:Y:S01]  /*0290*/  @!P2 IMAD.MOV.U32 R5, RZ, RZ, 0x3f ;  /* 0x0000003fff05a424 */ /* 0x000fe200078e00ff */
[----:B------:R-:W2:Y:S02]  /*02a0*/  @!P2 LDS R8, [UR5+0x38] ;  /* 0x00003805ff08a984 */ /* 0x000ea40008000800 */
[----:B-1----:R-:W-:Y:S02]  /*02b0*/  LOP3.LUT R2, R2, 0xff000000, R3, 0xb8, !PT ;  /* 0xff00000002027812 */ /* 0x002fe400078eb803 */
[----:B--2---:R-:W-:-:S03]  /*02c0*/  @!P2 LOP3.LUT R3, R8, 0xff, R5, 0xb8, !PT ;  /* 0x000000ff0803a812 */ /* 0x004fc600078eb805 */
[----:B------:R1:W-:Y:S04]  /*02d0*/  STS [UR5+0x34], R2 ;  /* 0x00003402ff007988 */ /* 0x0003e80008000805 */
[----:B------:R1:W-:Y:S02]  /*02e0*/  @!P2 STS [UR5+0x38], R3 ;  /* 0x00003803ff00a988 */ /* 0x0003e40008000805 */
.L_x_3:
[----:B------:R-:W-:Y:S05]  /*02f0*/  BSYNC B0 ;  /* 0x0000000000007941 */ /* 0x000fea0003800000 */
.L_x_2:
[----:B------:R-:W-:Y:S04]  /*0300*/  BSSY B0, `(.L_x_4) ;  /* 0x000000e000007945 */ /* 0x000fe80003800000 */
[----:B------:R-:W-:Y:S05]  /*0310*/  @P2 BRA `(.L_x_5) ;  /* 0x0000000000302947 */ /* 0x000fea0003800000 */
[----:B-1----:R-:W1:Y:S01]  /*0320*/  LDS R3, [UR5+0x34] ;  /* 0x00003405ff037984 */ /* 0x002e620008000800 */
[----:B------:R-:W3:Y:S03]  /*0330*/  LDC.64 R10, c[0x0][0x238] ;  /* 0x00008e00ff0a7b82 */ /* 0x000ee60000000a00 */
[----:B--2---:R-:W2:Y:S01]  /*0340*/  LDS R2, [UR5+0x1c] ;  /* 0x00001c05ff027984 */ /* 0x004ea20008000800 */
[C---:B---3--:R-:W-:Y:S01]  /*0350*/  SHF.L.U64.HI R8, R10.reuse, 0x1, R11 ;  /* 0x000000010a087819 */ /* 0x048fe2000001020b */
[----:B------:R-:W-:-:S03]  /*0360*/  IMAD.SHL.U32 R5, R10, 0x2, RZ ;  /* 0x000000020a057824 */ /* 0x000fc600078e00ff */
[--C-:B------:R-:W-:Y:S02]  /*0370*/  SHF.R.U32.HI R7, RZ, 0x4, R8.reuse ;  /* 0x00000004ff077819 */ /* 0x100fe40000011608 */
[----:B------:R-:W-:-:S05]  /*0380*/  SHF.R.U64 R5, R5, 0x4, R8 ;  /* 0x0000000405057819 */ /* 0x000fca0000001208 */
[----:B------:R3:W-:Y:S01]  /*0390*/  STS [UR5+0xc], R5 ;  /* 0x00000c05ff007988 */ /* 0x0007e20008000805 */
[----:B-1----:R-:W-:Y:S02]  /*03a0*/  LOP3.LUT R3, R3, 0x7, RZ, 0xb8, !PT ;  /* 0x0000000703037812 */ /* 0x002fe400078eb8ff */
[----:B--2---:R-:W-:-:S03]  /*03b0*/  LOP3.LUT R2, R2, 0xf, R7, 0xb8, !PT ;  /* 0x0000000f02027812 */ /* 0x004fc600078eb807 */
[----:B------:R3:W-:Y:S04]  /*03c0*/  STS [UR5+0x34], R3 ;  /* 0x00003403ff007988 */ /* 0x0007e80008000805 */
[----:B------:R3:W-:Y:S02]  /*03d0*/  STS [UR5+0x1c], R2 ;  /* 0x00001c02ff007988 */ /* 0x0007e40008000805 */
.L_x_5:
[----:B------:R-:W-:Y:S05]  /*03e0*/  BSYNC B0 ;  /* 0x0000000000007941 */ /* 0x000fea0003800000 */
.L_x_4:
[----:B------:R-:W-:Y:S04]  /*03f0*/  BSSY B1, `(.L_x_6) ;  /* 0x000001b000017945 */ /* 0x000fe80003800000 */
[----:B------:R-:W-:Y:S01]  /*0400*/  BSSY B0, `(.L_x_7) ;  /* 0x0000016000007945 */ /* 0x000fe20003800000 */
[----:B------:R-:W-:-:S03]  /*0410*/  IMAD.MOV.U32 R10, RZ, RZ, RZ ;  /* 0x000000ffff0a7224 */ /* 0x000fc600078e00ff */
[----:B------:R-:W-:Y:S05]  /*0420*/  @P2 BRA `(.L_x_8) ;  /* 0x0000000000202947 */ /* 0x000fea0003800000 */
[----:B-123--:R-:W1:Y:S02]  /*0430*/  LDS R2, [UR5+0x34] ;  /* 0x00003405ff027984 */ /* 0x00ee640008000800 */
[----:B-1----:R-:W-:-:S05]  /*0440*/  LOP3.LUT R2, R2, 0x38, RZ, 0xb8, !PT ;  /* 0x0000003802027812 */ /* 0x002fca00078eb8ff */
[----:B------:R1:W-:Y:S01]  /*0450*/  STS [UR5+0x34], R2 ;  /* 0x00003402ff007988 */ /* 0x0003e20008000805 */
[----:B------:R-:W-:Y:S05]  /*0460*/  @P2 BRA `(.L_x_9) ;  /* 0x0000000000202947 */ /* 0x000fea0003800000 */
[----:B-1----:R-:W1:Y:S01]  /*0470*/  LDS R2, [UR5+0x8] ;  /* 0x00000805ff027984 */ /* 0x002e620008000800 */
[----:B------:R-:W-:-:S05]  /*0480*/  IMAD.MOV.U32 R3, RZ, RZ, 0x780 ;  /* 0x00000780ff037424 */ /* 0x000fca00078e00ff */
[----:B-1----:R-:W-:-:S05]  /*0490*/  LOP3.LUT R2, R2, 0x500, R3, 0xd8, !PT ;  /* 0x0000050002027812 */ /* 0x002fca00078ed803 */
[----:B------:R4:W-:Y:S02]  /*04a0*/  STS [UR5+0x8], R2 ;  /* 0x00000802ff007988 */ /* 0x0009e40008000805 */
.L_x_8:
[----:B------:R-:W-:Y:S05]  /*04b0*/  @P2 BRA `(.L_x_10) ;  /* 0x0000000000282947 */ /* 0x000fea0003800000 */
[----:B-1234-:R-:W1:Y:S02]  /*04c0*/  LDS R2, [UR5+0x8] ;  /* 0x00000805ff027984 */ /* 0x01ee640008000800 */
[----:B-1----:R-:W-:-:S05]  /*04d0*/  LOP3.LUT R2, R2, 0x1800, RZ, 0xb8, !PT ;  /* 0x0000180002027812 */ /* 0x002fca00078eb8ff */
[----:B------:R2:W-:Y:S02]  /*04e0*/  STS [UR5+0x8], R2 ;  /* 0x00000802ff007988 */ /* 0x0005e40008000805 */
.L_x_9:
[----:B------:R-:W-:Y:S05]  /*04f0*/  @P2 BREAK B0 ;  /* 0x0000000000002942 */ /* 0x000fea0003800000 */
[----:B------:R-:W-:Y:S05]  /*0500*/  @P2 BRA `(.L_x_11) ;  /* 0x0000000000242947 */ /* 0x000fea0003800000 */
[----:B------:R-:W3:Y:S01]  /*0510*/  LDS R3, [UR5+0x8] ;  /* 0x00000805ff037984 */ /* 0x000ee20008000800 */
[----:B-12---:R-:W-:-:S05]  /*0520*/  IMAD.MOV.U32 R2, RZ, RZ, 0x6000 ;  /* 0x00006000ff027424 */ /* 0x006fca00078e00ff */
[----:B---3--:R-:W-:-:S04]  /*0530*/  LOP3.LUT R2, R3, 0x4000, R2, 0xd8, !PT ;  /* 0x0000400003027812 */ /* 0x008fc800078ed802 */
[----:B------:R-:W-:-:S05]  /*0540*/  LOP3.LUT R2, R2, 0x400000, RZ, 0xb8, !PT ;  /* 0x0040000002027812 */ /* 0x000fca00078eb8ff */
[----:B------:R5:W-:Y:S02]  /*0550*/  STS [UR5+0x8], R2 ;  /* 0x00000802ff007988 */ /* 0x000be40008000805 */
.L_x_10:
[----:B------:R-:W-:Y:S05]  /*0560*/  BSYNC B0 ;  /* 0x0000000000007941 */ /* 0x000fea0003800000 */
.L_x_7:
[----:B-12345:R-:W1:Y:S02]  /*0570*/  @!P2 LDS R2, [UR5+0x8] ;  /* 0x00000805ff02a984 */ /* 0x03ee640008000800 */
[----:B-1----:R-:W-:-:S05]  /*0580*/  @!P2 LOP3.LUT R2, R2, 0x8000, RZ, 0xb8, !PT ;  /* 0x000080000202a812 */ /* 0x002fca00078eb8ff */
[----:B------:R3:W-:Y:S02]  /*0590*/  @!P2 STS [UR5+0x8], R2 ;  /* 0x00000802ff00a988 */ /* 0x0007e40008000805 */
.L_x_11:
[----:B------:R-:W-:Y:S05]  /*05a0*/  BSYNC B1 ;  /* 0x0000000000017941 */ /* 0x000fea0003800000 */
.L_x_6:
[----:B------:R-:W-:Y:S05]  /*05b0*/  WARPSYNC.ALL ;  /* 0x0000000000007948 */ /* 0x000fea0003800000 */
[----:B------:R-:W4:Y:S02]  /*05c0*/  LDC R5, c[0x0][0x22c] ;  /* 0x00008b00ff057b82 */ /* 0x000f240000000800 */
[----:B----4-:R-:W-:Y:S01]  /*05d0*/  VIADD R5, R5, 0xffffffff ;  /* 0xffffffff05057836 */ /* 0x010fe20000000000 */
[----:B------:R-:W-:Y:S06]  /*05e0*/  @P0 BRA `(.L_x_12) ;  /* 0x0000000000280947 */ /* 0x000fec0003800000 */
[----:B-123--:R-:W1:Y:S01]  /*05f0*/  S2R R2, SR_LANEID ;  /* 0x0000000000027919 */ /* 0x00ee620000000000 */
[----:B------:R-:W-:Y:S05]  /*0600*/  WARPSYNC.ALL ;  /* 0x0000000000007948 */ /* 0x000fea0003800000 */
[----:B-1----:R-:W-:-:S05]  /*0610*/  IMAD.SHL.U32 R7, R2, 0x4, RZ ;  /* 0x0000000402077824 */ /* 0x002fca00078e00ff */
[----:B------:R-:W1:Y:S01]  /*0620*/  LDS R9, [R7+UR5] ;  /* 0x0000000507097984 */ /* 0x000e620008000800 */
[----:B------:R-:W-:-:S05]  /*0630*/  IADD3 R2, P1, R7, UR16, RZ ;  /* 0x0000001007027c10 */ /* 0x000fca000ff3e0ff */
[----:B------:R-:W-:-:S05]  /*0640*/  IMAD.X R3, RZ, RZ, UR17, P1 ;  /* 0x00000011ff037e24 */ /* 0x000fca00088e06ff */
[----:B-1----:R4:W5:Y:S01]  /*0650*/  ATOMG.E.EXCH.STRONG.GPU PT, RZ, [R2], R9 ;  /* 0x0000000902ff73a8 */ /* 0x00296200041ee100 */
[----:B------:R-:W-:-:S04]  /*0660*/  DEPBAR {5,4,3,2,1,0} ;  /* 0x0000003f0000791a */ /* 0x000fc80000000000 */
[----:B------:R4:W-:Y:S01]  /*0670*/  UTMACCTL.IV [UR16] ;  /* 0x00000000100079b9 */ /* 0x0009e20008000000 */
[----:B------:R-:W-:Y:S01]  /*0680*/  NOP ;  /* 0x0000000000007918 */ /* 0x000fe20000000000 */
.L_x_12:
[----:B------:R-:W-:Y:S05]  /*0690*/  @P0 BRA `(.L_x_13) ;  /* 0x00000000000c0947 */ /* 0x000fea0003800000 */
[----:B------:R0:W-:Y:S01]  /*06a0*/  UTMACMDFLUSH ;  /* 0x00000000000079b7 */ /* 0x0001e20000000000 */
[----:B------:R-:W-:Y:S05]  /*06b0*/  @P0 BRA `(.L_x_13) ;  /* 0x0000000000040947 */ /* 0x000fea0003800000 */
[----:B------:R-:W-:-:S04]  /*06c0*/  DEPBAR.LE SB0, 0x0 ;  /* 0x000080000000791a */ /* 0x000fc80000000000 */
.L_x_13:
[----:B------:R-:W-:Y:S05]  /*06d0*/  WARPSYNC.ALL ;  /* 0x0000000000007948 */ /* 0x000fea0003800000 */
[----:B-----5:R-:W-:Y:S06]  /*06e0*/  BAR.SYNC.DEFER_BLOCKING 0x0 ;  /* 0x0000000000007b1d */ /* 0x020fec0000010000 */
[----:B------:R-:W-:Y:S02]  /*06f0*/  BSSY B1, `(.L_x_14) ;  /* 0x000000b000017945 */ /* 0x000fe40003800000 */
[----:B------:R-:W-:Y:S06]  /*0700*/  BAR.SYNC.DEFER_BLOCKING 0x0 ;  /* 0x0000000000007b1d */ /* 0x000fec0000010000 */
[----:B------:R5:W-:Y:S01]  /*0710*/  @!P0 STS [R14], RZ ;  /* 0x000000ff0e008388 */ /* 0x000be20000000800 */
[----:B------:R-:W-:Y:S01]  /*0720*/  NOP ;  /* 0x0000000000007918 */ /* 0x000fe20000000000 */
[----:B------:R-:W-:Y:S05]  /*0730*/  @P2 BRA `(.L_x_15) ;  /* 0x0000000000182947 */ /* 0x000fea0003800000 */
[----:B-1234-:R-:W1:Y:S01]  /*0740*/  LDS R2, [UR5+0x8] ;  /* 0x00000805ff027984 */ /* 0x01ee620008000800 */
[----:B------:R-:W2:Y:S01]  /*0750*/  LDC.64 R8, c[0x0][0x218] ;  /* 0x00008600ff087b82 */ /* 0x000ea20000000a00 */
[----:B------:R-:W-:Y:S02]  /*0760*/  IMAD.MOV.U32 R3, RZ, RZ, 0x70 ;  /* 0x00000070ff037424 */ /* 0x000fe400078e00ff */
[----:B--2---:R2:W-:Y:S03]  /*0770*/  STS.64 [UR5], R8 ;  /* 0x00000008ff007988 */ /* 0x0045e60008000a05 */
[----:B-1----:R-:W-:-:S05]  /*0780*/  LOP3.LUT R2, R2, 0x10, R3, 0xd8, !PT ;  /* 0x0000001002027812 */ /* 0x002fca00078ed803 */
[----:B------:R2:W-:Y:S02]  /*0790*/  STS [UR5+0x8], R2 ;  /* 0x00000802ff007988 */ /* 0x0005e40008000805 */
.L_x_15:
[----:B----4-:R-:W-:Y:S05]  /*07a0*/  BSYNC B1 ;  /* 0x0000000000017941 */ /* 0x010fea0003800000 */
.L_x_14:
[----:B------:R-:W-:Y:S04]  /*07b0*/  BSSY B1, `(.L_x_16) ;  /* 0x000000a000017945 */ /* 0x000fe80003800000 */
[----:B------:R-:W-:Y:S05]  /*07c0*/  @P2 BRA `(.L_x_17) ;  /* 0x0000000000202947 */ /* 0x000fea0003800000 */
[----:B-123--:R-:W1:Y:S01]  /*07d0*/  LDS R2, [UR5+0x34] ;  /* 0x00003405ff027984 */ /* 0x00ee620008000800 */
[----:B------:R-:W-:Y:S02]  /*07e0*/  IMAD.MOV.U32 R3, RZ, RZ, 0x3f000000 ;  /* 0x3f000000ff037424 */ /* 0x000fe400078e00ff */
[----:B------:R-:W-:Y:S01]  /*07f0*/  @!P2 IMAD.MOV.U32 R7, RZ, RZ, 0x1f ;  /* 0x0000001fff07a424 */ /* 0x000fe200078e00ff */
[----:B------:R-:W2:Y:S02]  /*0800*/  @!P2 LDS R8, [UR5+0x38] ;  /* 0x00003805ff08a984 */ /* 0x000ea40008000800 */
[----:B-1----:R-:W-:Y:S02]  /*0810*/  LOP3.LUT R2, R2, 0xff000000, R3, 0xb8, !PT ;  /* 0xff00000002027812 */ /* 0x002fe400078eb803 */
[----:B--2---:R-:W-:-:S03]  /*0820*/  @!P2 LOP3.LUT R3, R8, 0xff, R7, 0xb8, !PT ;  /* 0x000000ff0803a812 */ /* 0x004fc600078eb807 */
[----:B------:R4:W-:Y:S04]  /*0830*/  STS [UR5+0x34], R2 ;  /* 0x00003402ff007988 */ /* 0x0009e80008000805 */
[----:B------:R4:W-:Y:S02]  /*0840*/  @!P2 STS [UR5+0x38], R3 ;  /* 0x00003803ff00a988 */ /* 0x0009e40008000805 */
.L_x_17:
[----:B------:R-:W-:Y:S05]  /*0850*/  BSYNC B1 ;  /* 0x0000000000017941 */ /* 0x000fea0003800000 */
.L_x_16:
[----:B------:R-:W-:Y:S04]  /*0860*/  BSSY B1, `(.L_x_18) ;  /* 0x0000004000017945 */ /* 0x000fe80003800000 */
[----:B------:R-:W-:Y:S05]  /*0870*/  @P2 BRA `(.L_x_19) ;  /* 0x0000000000082947 */ /* 0x000fea0003800000 */
[----:B------:R1:W-:Y:S04]  /*0880*/  STS [UR5+0x24], R12 ;  /* 0x0000240cff007988 */ /* 0x0003e80008000805 */
[----:B------:R1:W-:Y:S02]  /*0890*/  STS [UR5+0x20], R5 ;  /* 0x00002005ff007988 */ /* 0x0003e40008000805 */
.L_x_19:
[----:B------:R-:W-:Y:S05]  /*08a0*/  BSYNC B1 ;  /* 0x0000000000017941 */ /* 0x000fea0003800000 */
.L_x_18:
[----:B------:R-:W-:Y:S04]  /*08b0*/  BSSY B1, `(.L_x_20) ;  /* 0x000000e000017945 */ /* 0x000fe80003800000 */
[----:B------:R-:W-:Y:S05]  /*08c0*/  @P2 BRA `(.L_x_21) ;  /* 0x0000000000302947 */ /* 0x000fea0003800000 */
[----:B----4-:R-:W4:Y:S01]  /*08d0*/  LDS R3, [UR5+0x34] ;  /* 0x00003405ff037984 */ /* 0x010f220008000800 */
[----:B-1----:R-:W1:Y:S03]  /*08e0*/  LDC.64 R12, c[0x0][0x240] ;  /* 0x00009000ff0c7b82 */ /* 0x002e660000000a00 */
[----:B--23--:R-:W2:Y:S01]  /*08f0*/  LDS R2, [UR5+0x1c] ;  /* 0x00001c05ff027984 */ /* 0x00cea20008000800 */
[C---:B-1----:R-:W-:Y:S01]  /*0900*/  SHF.L.U64.HI R8, R12.reuse, 0x1, R13 ;  /* 0x000000010c087819 */ /* 0x042fe2000001020d */
[----:B------:R-:W-:-:S03]  /*0910*/  IMAD.SHL.U32 R7, R12, 0x2, RZ ;  /* 0x000000020c077824 */ /* 0x000fc600078e00ff */
[--C-:B------:R-:W-:Y:S02]  /*0920*/  SHF.R.U32.HI R9, RZ, 0x4, R8.reuse ;  /* 0x00000004ff097819 */ /* 0x100fe40000011608 */
[----:B------:R-:W-:-:S05]  /*0930*/  SHF.R.U64 R7, R7, 0x4, R8 ;  /* 0x0000000407077819 */ /* 0x000fca0000001208 */
[----:B------:R1:W-:Y:S01]  /*0940*/  STS [UR5+0xc], R7 ;  /* 0x00000c07ff007988 */ /* 0x0003e20008000805 */
[----:B----4-:R-:W-:Y:S02]  /*0950*/  LOP3.LUT R3, R3, 0x7, RZ, 0xb8, !PT ;  /* 0x0000000703037812 */ /* 0x010fe400078eb8ff */
[----:B--2---:R-:W-:-:S03]  /*0960*/  LOP3.LUT R2, R2, 0xf, R9, 0xb8, !PT ;  /* 0x0000000f02027812 */ /* 0x004fc600078eb809 */
[----:B------:R1:W-:Y:S04]  /*0970*/  STS [UR5+0x34], R3 ;  /* 0x00003403ff007988 */ /* 0x0003e80008000805 */
[----:B------:R1:W-:Y:S02]  /*0980*/  STS [UR5+0x1c], R2 ;  /* 0x00001c02ff007988 */ /* 0x0003e40008000805 */
.L_x_21:
[----:B------:R-:W-:Y:S05]  /*0990*/  BSYNC B1 ;  /* 0x0000000000017941 */ /* 0x000fea0003800000 */
.L_x_20:
[----:B------:R-:W-:Y:S04]  /*09a0*/  BSSY B2, `(.L_x_22) ;  /* 0x000001a000027945 */ /* 0x000fe80003800000 */
[----:B------:R-:W-:Y:S04]  /*09b0*/  BSSY B1, `(.L_x_23) ;  /* 0x0000015000017945 */ /* 0x000fe80003800000 */
[----:B------:R-:W-:Y:S05]  /*09c0*/  @P2 BRA `(.L_x_24) ;  /* 0x0000000000202947 */ /* 0x000fea0003800000 */
[----:B-1234-:R-:W1:Y:S02]  /*09d0*/  LDS R2, [UR5+0x34] ;  /* 0x00003405ff027984 */ /* 0x01ee640008000800 */
[----:B-1----:R-:W-:-:S05]  /*09e0*/  LOP3.LUT R2, R2, 0x38, RZ, 0xb8, !PT ;  /* 0x0000003802027812 */ /* 0x002fca00078eb8ff */
[----:B------:R1:W-:Y:S01]  /*09f0*/  STS [UR5+0x34], R2 ;  /* 0x00003402ff007988 */ /* 0x0003e20008000805 */
[----:B------:R-:W-:Y:S05]  /*0a00*/  @P2 BRA `(.L_x_25) ;  /* 0x0000000000202947 */ /* 0x000fea0003800000 */
[----:B-1----:R-:W1:Y:S01]  /*0a10*/  LDS R2, [UR5+0x8] ;  /* 0x00000805ff027984 */ /* 0x002e620008000800 */
[----:B------:R-:W-:-:S05]  /*0a20*/  IMAD.MOV.U32 R3, RZ, RZ, 0x780 ;  /* 0x00000780ff037424 */ /* 0x000fca00078e00ff */
[----:B-1----:R-:W-:-:S05]  /*0a30*/  LOP3.LUT R2, R2, 0x500, R3, 0xd8, !PT ;  /* 0x0000050002027812 */ /* 0x002fca00078ed803 */
[----:B------:R1:W-:Y:S02]  /*0a40*/  STS [UR5+0x8], R2 ;  /* 0x00000802ff007988 */ /* 0x0003e40008000805 */
.L_x_24:
[----:B------:R-:W-:Y:S05]  /*0a50*/  @P2 BRA `(.L_x_26) ;  /* 0x0000000000282947 */ /* 0x000fea0003800000 */
[----:B-1234-:R-:W1:Y:S02]  /*0a60*/  LDS R2, [UR5+0x8] ;  /* 0x00000805ff027984 */ /* 0x01ee640008000800 */
[----:B-1----:R-:W-:-:S05]  /*0a70*/  LOP3.LUT R2, R2, 0x1800, RZ, 0xb8, !PT ;  /* 0x0000180002027812 */ /* 0x002fca00078eb8ff */
[----:B------:R2:W-:Y:S02]  /*0a80*/  STS [UR5+0x8], R2 ;  /* 0x00000802ff007988 */ /* 0x0005e40008000805 */
.L_x_25:
[----:B------:R-:W-:Y:S05]  /*0a90*/  @P2 BREAK B1 ;  /* 0x0000000000012942 */ /* 0x000fea0003800000 */
[----:B------:R-:W-:Y:S05]  /*0aa0*/  @P2 BRA `(.L_x_27) ;  /* 0x0000000000242947 */ /* 0x000fea0003800000 */
[----:B-12---:R-:W1:Y:S01]  /*0ab0*/  LDS R2, [UR5+0x8] ;  /* 0x00000805ff027984 */ /* 0x006e620008000800 */
[----:B------:R-:W-:-:S05]  /*0ac0*/  IMAD.MOV.U32 R3, RZ, RZ, 0x6000 ;  /* 0x00006000ff037424 */ /* 0x000fca00078e00ff */
[----:B-1----:R-:W-:-:S04]  /*0ad0*/  LOP3.LUT R2, R2, 0x6000, R3, 0xd8, !PT ;  /* 0x0000600002027812 */ /* 0x002fc800078ed803 */
[----:B------:R-:W-:-:S05]  /*0ae0*/  LOP3.LUT R2, R2, 0x400000, RZ, 0xb8, !PT ;  /* 0x0040000002027812 */ /* 0x000fca00078eb8ff */
[----:B------:R1:W-:Y:S02]  /*0af0*/  STS [UR5+0x8], R2 ;  /* 0x00000802ff007988 */ /* 0x0003e40008000805 */
.L_x_26:
[----:B------:R-:W-:Y:S05]  /*0b00*/  BSYNC B1 ;  /* 0x0000000000017941 */ /* 0x000fea0003800000 */
.L_x_23:
[----:B-1234-:R-:W1:Y:S02]  /*0b10*/  @!P2 LDS R2, [UR5+0x8] ;  /* 0x00000805ff02a984 */ /* 0x01ee640008000800 */
[----:B-1----:R-:W-:-:S05]  /*0b20*/  @!P2 LOP3.LUT R2, R2, 0x8000, RZ, 0xb8, !PT ;  /* 0x000080000202a812 */ /* 0x002fca00078eb8ff */
[----:B------:R3:W-:Y:S02]  /*0b30*/  @!P2 STS [UR5+0x8], R2 ;  /* 0x00000802ff00a988 */ /* 0x0007e40008000805 */
.L_x_27:
[----:B------:R-:W-:Y:S05]  /*0b40*/  BSYNC B2 ;  /* 0x0000000000027941 */ /* 0x000fea0003800000 */
.L_x_22:
[----:B------:R-:W-:Y:S05]  /*0b50*/  WARPSYNC.ALL ;  /* 0x0000000000007948 */ /* 0x000fea0003800000 */
[----:B------:R-:W-:-:S04]  /*0b60*/  UIADD3 UR19, UR4, 0x80, URZ ;  /* 0x0000008004137890 */ /* 0x000fc8000fffe03f */
[----:B------:R-:W-:-:S04]  /*0b70*/  UIADD3 UR18, UP0, UR19, UR20, URZ ;  /* 0x0000001413127290 */ /* 0x000fc8000ff1e03f */
[----:B------:R-:W-:Y:S01]  /*0b80*/  ULEA.HI.X.SX32 UR19, UR19, UR21, 0x1, UP0 ;  /* 0x0000001513137291 */ /* 0x000fe200080f0e3f */
[----:B------:R-:W-:Y:S11]  /*0b90*/  @P0 BRA `(.L_x_28) ;  /* 0x0000000000280947 */ /* 0x000ff60003800000 */
[----:B-123--:R-:W1:Y:S01]  /*0ba0*/  S2R R2, SR_LANEID ;  /* 0x0000000000027919 */ /* 0x00ee620000000000 */
[----:B------:R-:W-:Y:S05]  /*0bb0*/  WARPSYNC.ALL ;  /* 0x0000000000007948 */ /* 0x000fea0003800000 */
[----:B-1----:R-:W-:-:S05]  /*0bc0*/  IMAD.SHL.U32 R8, R2, 0x4, RZ ;  /* 0x0000000402087824 */ /* 0x002fca00078e00ff */
[----:B------:R-:W1:Y:S01]  /*0bd0*/  LDS R7, [R8+UR5] ;  /* 0x0000000508077984 */ /* 0x000e620008000800 */
[----:B------:R-:W-:-:S05]  /*0be0*/  IADD3 R2, P1, R8, UR18, RZ ;  /* 0x0000001208027c10 */ /* 0x000fca000ff3e0ff */
[----:B------:R-:W-:-:S05]  /*0bf0*/  IMAD.X R3, RZ, RZ, UR19, P1 ;  /* 0x00000013ff037e24 */ /* 0x000fca00088e06ff */
[----:B-1----:R4:W2:Y:S01]  /*0c00*/  ATOMG.E.EXCH.STRONG.GPU PT, RZ, [R2], R7 ;  /* 0x0000000702ff73a8 */ /* 0x0028a200041ee100 */
[----:B------:R-:W-:-:S04]  /*0c10*/  DEPBAR {5,4,3,2,1,0} ;  /* 0x0000003f0000791a */ /* 0x000fc80000000000 */
[----:B------:R4:W-:Y:S01]  /*0c20*/  UTMACCTL.IV [UR18] ;  /* 0x00000000120079b9 */ /* 0x0009e20008000000 */
[----:B------:R-:W-:Y:S01]  /*0c30*/  NOP ;  /* 0x0000000000007918 */ /* 0x000fe20000000000 */
.L_x_28:
[----:B------:R-:W-:Y:S05]  /*0c40*/  @P0 BRA `(.L_x_29) ;  /* 0x00000000000c0947 */ /* 0x000fea0003800000 */
[----:B------:R0:W-:Y:S01]  /*0c50*/  UTMACMDFLUSH ;  /* 0x00000000000079b7 */ /* 0x0001e20000000000 */
[----:B------:R-:W-:Y:S05]  /*0c60*/  @P0 BRA `(.L_x_29) ;  /* 0x0000000000040947 */ /* 0x000fea0003800000 */
[----:B------:R-:W-:-:S04]  /*0c70*/  DEPBAR.LE SB0, 0x0 ;  /* 0x000080000000791a */ /* 0x000fc80000000000 */
.L_x_29:
[----:B------:R-:W-:Y:S05]  /*0c80*/  WARPSYNC.ALL ;  /* 0x0000000000007948 */ /* 0x000fea0003800000 */
[----:B--2---:R-:W-:Y:S06]  /*0c90*/  BAR.SYNC.DEFER_BLOCKING 0x0 ;  /* 0x0000000000007b1d */ /* 0x004fec0000010000 */
[----:B------:R-:W-:Y:S02]  /*0ca0*/  BSSY B2, `(.L_x_30) ;  /* 0x000000b000027945 */ /* 0x000fe40003800000 */
[----:B------:R-:W-:Y:S06]  /*0cb0*/  BAR.SYNC.DEFER_BLOCKING 0x0 ;  /* 0x0000000000007b1d */ /* 0x000fec0000010000 */
[----:B------:R2:W-:Y:S01]  /*0cc0*/  @!P0 STS [R14], RZ ;  /* 0x000000ff0e008388 */ /* 0x0005e20000000800 */
[----:B------:R-:W-:Y:S01]  /*0cd0*/  NOP ;  /* 0x0000000000007918 */ /* 0x000fe20000000000 */
[----:B------:R-:W-:Y:S05]  /*0ce0*/  @P2 BRA `(.L_x_31) ;  /* 0x0000000000182947 */ /* 0x000fea0003800000 */
[----:B-1-34-:R-:W1:Y:S01]  /*0cf0*/  LDS R2, [UR5+0x8] ;  /* 0x00000805ff027984 */ /* 0x01ae620008000800 */
[----:B------:R-:W3:Y:S01]  /*0d00*/  LDC.64 R8, c[0x0][0x220] ;  /* 0x00008800ff087b82 */ /* 0x000ee20000000a00 */
[----:B------:R-:W-:Y:S02]  /*0d10*/  IMAD.MOV.U32 R3, RZ, RZ, 0x70 ;  /* 0x00000070ff037424 */ /* 0x000fe400078e00ff */
[----:B---3--:R3:W-:Y:S03]  /*0d20*/  STS.64 [UR5], R8 ;  /* 0x00000008ff007988 */ /* 0x0087e60008000a05 */
[----:B-1----:R-:W-:-:S05]  /*0d30*/  LOP3.LUT R2, R2, 0x10, R3, 0xd8, !PT ;  /* 0x0000001002027812 */ /* 0x002fca00078ed803 */
[----:B------:R3:W-:Y:S02]  /*0d40*/  STS [UR5+0x8], R2 ;  /* 0x00000802ff007988 */ /* 0x0007e40008000805 */
.L_x_31:
[----:B----4-:R-:W-:Y:S05]  /*0d50*/  BSYNC B2 ;  /* 0x0000000000027941 */ /* 0x010fea0003800000 */
.L_x_30:
[----:B------:R-:W-:Y:S04]  /*0d60*/  BSSY B3, `(.L_x_32) ;  /* 0x0000011000037945 */ /* 0x000fe80003800000 */
[----:B------:R-:W-:Y:S04]  /*0d70*/  BSSY B2, `(.L_x_33) ;  /* 0x000000e000027945 */ /* 0x000fe80003800000 */
[----:B------:R-:W-:Y:S05]  /*0d80*/  @P2 BRA `(.L_x_34) ;  /* 0x0000000000242947 */ /* 0x000fea0003800000 */
[----:B-1-3--:R-:W1:Y:S01]  /*0d90*/  LDS R2, [UR5+0x34] ;  /* 0x00003405ff027984 */ /* 0x00ae620008000800 */
[----:B------:R-:W-:-:S05]  /*0da0*/  IMAD.MOV.U32 R3, RZ, RZ, 0x3f000000 ;  /* 0x3f000000ff037424 */ /* 0x000fca00078e00ff */
[----:B-1----:R-:W-:-:S05]  /*0db0*/  LOP3.LUT R2, R2, 0xff000000, R3, 0xb8, !PT ;  /* 0xff00000002027812 */ /* 0x002fca00078eb803 */
[----:B------:R1:W-:Y:S01]  /*0dc0*/  STS [UR5+0x34], R2 ;  /* 0x00003402ff007988 */ /* 0x0003e20008000805 */
[----:B------:R-:W-:Y:S05]  /*0dd0*/  @P2 BRA `(.L_x_35) ;  /* 0x00000000001c2947 */ /* 0x000fea0003800000 */
[----:B-1----:R-:W1:Y:S01]  /*0de0*/  LDS R2, [UR5+0x38] ;  /* 0x00003805ff027984 */ /* 0x002e620008000800 */
[----:B------:R-:W-:-:S05]  /*0df0*/  IMAD.MOV.U32 R3, RZ, RZ, 0x3f ;  /* 0x0000003fff037424 */ /* 0x000fca00078e00ff */
[----:B-1----:R-:W-:-:S05]  /*0e00*/  LOP3.LUT R2, R2, 0xff, R3, 0xb8, !PT ;  /* 0x000000ff02027812 */ /* 0x002fca00078eb803 */
[----:B------:R4:W-:Y:S02]  /*0e10*/  STS [UR5+0x38], R2 ;  /* 0x00003802ff007988 */ /* 0x0009e40008000805 */
.L_x_34:
[----:B------:R-:W-:Y:S05]  /*0e20*/  @P2 BREAK B2 ;  /* 0x0000000000022942 */ /* 0x000fea0003800000 */
[----:B------:R-:W-:Y:S05]  /*0e30*/  @P2 BRA `(.L_x_36) ;  /* 0x00000000000c2947 */ /* 0x000fea0003800000 */
[----:B------:R1:W-:Y:S02]  /*0e40*/  STS [UR5+0x20], R5 ;  /* 0x00002005ff007988 */ /* 0x0003e40008000805 */
.L_x_35:
[----:B------:R-:W-:Y:S05]  /*0e50*/  BSYNC B2 ;  /* 0x0000000000027941 */ /* 0x000fea0003800000 */
.L_x_33:
[----:B------:R1:W-:Y:S02]  /*0e60*/  @!P2 STS [UR5+0x24], R4 ;  /* 0x00002404ff00a988 */ /* 0x0003e40008000805 */
.L_x_36:
[----:B------:R-:W-:Y:S05]  /*0e70*/  BSYNC B3 ;  /* 0x0000000000037941 */ /* 0x000fea0003800000 */
.L_x_32:
[----:B------:R-:W-:Y:S05]  /*0e80*/  WARPSYNC.ALL ;  /* 0x0000000000007948 */ /* 0x000fea0003800000 */
[----:B------:R-:W-:Y:S04]  /*0e90*/  BSSY B3, `(.L_x_37) ;  /* 0x000000e000037945 */ /* 0x000fe80003800000 */
[----:B------:R-:W-:Y:S05]  /*0ea0*/  @P2 BRA `(.L_x_38) ;  /* 0x0000000000302947 */ /* 0x000fea0003800000 */
[----:B------:R-:W5:Y:S01]  /*0eb0*/  LDS R3, [UR5+0x34] ;  /* 0x00003405ff037984 */ /* 0x000f620008000800 */
[----:B-1----:R-:W1:Y:S03]  /*0ec0*/  LDC.64 R4, c[0x0][0x248] ;  /* 0x00009200ff047b82 */ /* 0x002e660000000a00 */
[----:B---34-:R-:W3:Y:S01]  /*0ed0*/  LDS R2, [UR5+0x1c] ;  /* 0x00001c05ff027984 */ /* 0x018ee20008000800 */
[C---:B-1----:R-:W-:Y:S01]  /*0ee0*/  SHF.L.U64.HI R5, R4.reuse, 0x1, R5 ;  /* 0x0000000104057819 */ /* 0x042fe20000010205 */
[----:B------:R-:W-:-:S03]  /*0ef0*/  IMAD.SHL.U32 R4, R4, 0x2, RZ ;  /* 0x0000000204047824 */ /* 0x000fc600078e00ff */
[--C-:B------:R-:W-:Y:S02]  /*0f00*/  SHF.R.U32.HI R7, RZ, 0x4, R5.reuse ;  /* 0x00000004ff077819 */ /* 0x100fe40000011605 */
[----:B------:R-:W-:-:S05]  /*0f10*/  SHF.R.U64 R4, R4, 0x4, R5 ;  /* 0x0000000404047819 */ /* 0x000fca0000001205 */
[----:B------:R1:W-:Y:S01]  /*0f20*/  STS [UR5+0xc], R4 ;  /* 0x00000c04ff007988 */ /* 0x0003e20008000805 */
[----:B-----5:R-:W-:Y:S02]  /*0f30*/  LOP3.LUT R3, R3, 0x7, RZ, 0xb8, !PT ;  /* 0x0000000703037812 */ /* 0x020fe400078eb8ff */
[----:B---3--:R-:W-:-:S03]  /*0f40*/  LOP3.LUT R2, R2, 0xf, R7, 0xb8, !PT ;  /* 0x0000000f02027812 */ /* 0x008fc600078eb807 */
[----:B------:R1:W-:Y:S04]  /*0f50*/  STS [UR5+0x34], R3 ;  /* 0x00003403ff007988 */ /* 0x0003e80008000805 */
[----:B------:R1:W-:Y:S02]  /*0f60*/  STS [UR5+0x1c], R2 ;  /* 0x00001c02ff007988 */ /* 0x0003e40008000805 */
.L_x_38:
[----:B------:R-:W-:Y:S05]  /*0f70*/  BSYNC B3 ;  /* 0x0000000000037941 */ /* 0x000fea0003800000 */
.L_x_37:
[----:B------:R-:W-:Y:S04]  /*0f80*/  BSSY B3, `(.L_x_39) ;  /* 0x000001a000037945 */ /* 0x000fe80003800000 */
[----:B------:R-:W-:Y:S04]  /*0f90*/  BSSY B4, `(.L_x_40) ;  /* 0x0000015000047945 */ /* 0x000fe80003800000 */
[----:B------:R-:W-:Y:S05]  /*0fa0*/  @P2 BRA `(.L_x_41) ;  /* 0x0000000000202947 */ /* 0x000fea0003800000 */
[----:B-1-34-:R-:W1:Y:S02]  /*0fb0*/  LDS R2, [UR5+0x34] ;  /* 0x00003405ff027984 */ /* 0x01ae640008000800 */
[----:B-1----:R-:W-:-:S05]  /*0fc0*/  LOP3.LUT R2, R2, 0x38, RZ, 0xb8, !PT ;  /* 0x0000003802027812 */ /* 0x002fca00078eb8ff */
[----:B------:R1:W-:Y:S01]  /*0fd0*/  STS [UR5+0x34], R2 ;  /* 0x00003402ff007988 */ /* 0x0003e20008000805 */
[----:B------:R-:W-:Y:S05]  /*0fe0*/  @P2 BRA `(.L_x_42) ;  /* 0x0000000000202947 */ /* 0x000fea0003800000 */
[----:B-1----:R-:W1:Y:S01]  /*0ff0*/  LDS R2, [UR5+0x8] ;  /* 0x00000805ff027984 */ /* 0x002e620008000800 */
[----:B------:R-:W-:-:S05]  /*1000*/  IMAD.MOV.U32 R3, RZ, RZ, 0x780 ;  /* 0x00000780ff037424 */ /* 0x000fca00078e00ff */
[----:B-1----:R-:W-:-:S05]  /*1010*/  LOP3.LUT R2, R2, 0x500, R3, 0xd8, !PT ;  /* 0x0000050002027812 */ /* 0x002fca00078ed803 */
[----:B------:R1:W-:Y:S02]  /*1020*/  STS [UR5+0x8], R2 ;  /* 0x00000802ff007988 */ /* 0x0003e40008000805 */
.L_x_41:
[----:B------:R-:W-:Y:S05]  /*1030*/  @P2 BRA `(.L_x_43) ;  /* 0x0000000000282947 */ /* 0x000fea0003800000 */
[----:B-1-34-:R-:W1:Y:S02]  /*1040*/  LDS R2, [UR5+0x8] ;  /* 0x00000805ff027984 */ /* 0x01ae640008000800 */
[----:B-1----:R-:W-:-:S05]  /*1050*/  LOP3.LUT R2, R2, 0x1800, RZ, 0xb8, !PT ;  /* 0x0000180002027812 */ /* 0x002fca00078eb8ff */
[----:B------:R3:W-:Y:S02]  /*1060*/  STS [UR5+0x8], R2 ;  /* 0x00000802ff007988 */ /* 0x0007e40008000805 */
.L_x_42:
[----:B------:R-:W-:Y:S05]  /*1070*/  @P2 BREAK B4 ;  /* 0x0000000000042942 */ /* 0x000fea0003800000 */
[----:B------:R-:W-:Y:S05]  /*1080*/  @P2 BRA `(.L_x_44) ;  /* 0x0000000000242947 */ /* 0x000fea0003800000 */
[----:B-1-3--:R-:W1:Y:S01]  /*1090*/  LDS R2, [UR5+0x8] ;  /* 0x00000805ff027984 */ /* 0x00ae620008000800 */
[----:B------:R-:W-:-:S05]  /*10a0*/  IMAD.MOV.U32 R3, RZ, RZ, 0x6000 ;  /* 0x00006000ff037424 */ /* 0x000fca00078e00ff */
[----:B-1----:R-:W-:-:S04]  /*10b0*/  LOP3.LUT R2, R2, 0x6000, R3, 0xd8, !PT ;  /* 0x0000600002027812 */ /* 0x002fc800078ed803 */
[----:B------:R-:W-:-:S05]  /*10c0*/  LOP3.LUT R2, R2, 0x400000, RZ, 0xb8, !PT ;  /* 0x0040000002027812 */ /* 0x000fca00078eb8ff */
[----:B------:R1:W-:Y:S02]  /*10d0*/  STS [UR5+0x8], R2 ;  /* 0x00000802ff007988 */ /* 0x0003e40008000805 */
.L_x_43:
[----:B------:R-:W-:Y:S05]  /*10e0*/  BSYNC B4 ;  /* 0x0000000000047941 */ /* 0x000fea0003800000 */
.L_x_40:
[----:B-1-34-:R-:W1:Y:S02]  /*10f0*/  @!P2 LDS R2, [UR5+0x8] ;  /* 0x00000805ff02a984 */ /* 0x01ae640008000800 */
[----:B-1----:R-:W-:-:S05]  /*1100*/  @!P2 LOP3.LUT R2, R2, 0x8000, RZ, 0xb8, !PT ;  /* 0x000080000202a812 */ /* 0x002fca00078eb8ff */
[----:B------:R4:W-:Y:S02]  /*1110*/  @!P2 STS [UR5+0x8], R2 ;  /* 0x00000802ff00a988 */ /* 0x0009e40008000805 */
.L_x_44:
[----:B------:R-:W-:Y:S05]  /*1120*/  BSYNC B3 ;  /* 0x0000000000037941 */ /* 0x000fea0003800000 */
.L_x_39:
[----:B------:R-:W-:Y:S05]  /*1130*/  WARPSYNC.ALL ;  /* 0x0000000000007948 */ /* 0x000fea0003800000 */
[----:B------:R-:W-:Y:S01]  /*1140*/  UIADD3 UR4, UR4, 0x100, URZ ;  /* 0x0000010004047890 */ /* 0x000fe2000fffe03f */
[----:B------:R-:W-:Y:S01]  /*1150*/  ISETP.GE.AND P1, PT, R15, 0x1, PT ;  /* 0x000000010f00780c */ /* 0x000fe20003f26270 */
[----:B------:R-:W-:Y:S01]  /*1160*/  IMAD.MOV.U32 R24, RZ, RZ, RZ ;  /* 0x000000ffff187224 */ /* 0x000fe200078e00ff */
[----:B------:R-:W-:Y:S01]  /*1170*/  SHF.R.U32.HI R7, RZ, 0x5, R0 ;  /* 0x00000005ff077819 */ /* 0x000fe20000011600 */
[----:B------:R-:W-:-:S04]  /*1180*/  UIADD3 UR20, UP0, UR4, UR20, URZ ;  /* 0x0000001404147290 */ /* 0x000fc8000ff1e03f */
[----:B------:R-:W-:Y:S01]  /*1190*/  ULEA.HI.X.SX32 UR21, UR4, UR21, 0x1, UP0 ;  /* 0x0000001504157291 */ /* 0x000fe200080f0e3f */
[----:B------:R-:W-:Y:S11]  /*11a0*/  @P0 BRA `(.L_x_45) ;  /* 0x0000000000280947 */ /* 0x000ff60003800000 */
[----:B-1-34-:R-:W1:Y:S01]  /*11b0*/  S2R R2, SR_LANEID ;  /* 0x0000000000027919 */ /* 0x01ae620000000000 */
[----:B------:R-:W-:Y:S05]  /*11c0*/  WARPSYNC.ALL ;  /* 0x0000000000007948 */ /* 0x000fea0003800000 */
[----:B-1----:R-:W-:-:S05]  /*11d0*/  IMAD.SHL.U32 R4, R2, 0x4, RZ ;  /* 0x0000000402047824 */ /* 0x002fca00078e00ff */
[----:B------:R-:W1:Y:S01]  /*11e0*/  LDS R5, [R4+UR5] ;  /* 0x0000000504057984 */ /* 0x000e620008000800 */
[----:B------:R-:W-:-:S05]  /*11f0*/  IADD3 R2, P3, R4, UR20, RZ ;  /* 0x0000001404027c10 */ /* 0x000fca000ff7e0ff */
[----:B------:R-:W-:-:S05]  /*1200*/  IMAD.X R3, RZ, RZ, UR21, P3 ;  /* 0x00000015ff037e24 */ /* 0x000fca00098e06ff */
[----:B-1----:R1:W3:Y:S01]  /*1210*/  ATOMG.E.EXCH.STRONG.GPU PT, RZ, [R2], R5 ;  /* 0x0000000502ff73a8 */ /* 0x0022e200041ee100 */
[----:B------:R-:W-:-:S04]  /*1220*/  DEPBAR {5,4,3,2,1,0} ;  /* 0x0000003f0000791a */ /* 0x000fc80000000000 */
[----:B------:R1:W-:Y:S01]  /*1230*/  UTMACCTL.IV [UR20] ;  /* 0x00000000140079b9 */ /* 0x0003e20008000000 */
[----:B------:R-:W-:Y:S01]  /*1240*/  NOP ;  /* 0x0000000000007918 */ /* 0x000fe20000000000 */
.L_x_45:
[----:B------:R-:W-:Y:S05]  /*1250*/  @P0 BRA `(.L_x_46) ;  /* 0x00000000000c0947 */ /* 0x000fea0003800000 */
[----:B------:R0:W-:Y:S01]  /*1260*/  UTMACMDFLUSH ;  /* 0x00000000000079b7 */ /* 0x0001e20000000000 */
[----:B------:R-:W-:Y:S05]  /*1270*/  @P0 BRA `(.L_x_46) ;  /* 0x0000000000040947 */ /* 0x000fea0003800000 */
[----:B------:R-:W-:-:S04]  /*1280*/  DEPBAR.LE SB0, 0x0 ;  /* 0x000080000000791a */ /* 0x000fc80000000000 */
.L_x_46:
[----:B------:R-:W-:Y:S05]  /*1290*/  WARPSYNC.ALL ;  /* 0x0000000000007948 */ /* 0x000fea0003800000 */
[----:B---3--:R-:W-:Y:S01]  /*12a0*/  BAR.SYNC.DEFER_BLOCKING 0x0 ;  /* 0x0000000000007b1d */ /* 0x008fe20000010000 */
[----:B------:R-:W-:Y:S01]  /*12b0*/  R2UR UR23, R7 ;  /* 0x00000000071772ca */ /* 0x000fe200000e0000 */
[----:B------:R-:W-:Y:S01]  /*12c0*/  USHF.L.U32 UR22, UR28, 0x8, URZ ;  /* 0x000000081c167899 */ /* 0x000fe2000800063f */
[----:B------:R-:W-:Y:S01]  /*12d0*/  IMAD.MOV.U32 R25, RZ, RZ, RZ ;  /* 0x000000ffff197224 */ /* 0x000fe200078e00ff */
[----:B------:R-:W-:Y:S02]  /*12e0*/  CS2R R26, SRZ ;  /* 0x00000000001a7805 */ /* 0x000fe4000001ff00 */
[----:B------:R-:W-:Y:S01]  /*12f0*/  CS2R R28, SRZ ;  /* 0x00000000001c7805 */ /* 0x000fe2000001ff00 */
[----:B------:R-:W-:Y:S01]  /*1300*/  VOTEU.ALL UP0, P2 ;  /* 0x00000000003f7886 */ /* 0x000fe20001000000 */
[----:B------:R-:W-:Y:S01]  /*1310*/  UMOV UR6, 0x1 ;  /* 0x0000000100067882 */ /* 0x000fe20000000000 */
[----:B------:R-:W-:Y:S01]  /*1320*/  VOTEU.ALL UP1, P2 ;  /* 0x00000000003f7886 */ /* 0x000fe20001020000 */
[----:B------:R-:W-:Y:S01]  /*1330*/  VOTEU.ALL UP2, P2 ;  /* 0x00000000003f7886 */ /* 0x000fe20001040000 */
[----:B------:R-:W-:Y:S01]  /*1340*/  CS2R R30, SRZ ;  /* 0x00000000001e7805 */ /* 0x000fe2000001ff00 */
[----:B------:R-:W-:-:S04]  /*1350*/  @!UP0 UIADD3 UR8, -UR6, 0x100000, URZ ;  /* 0x0010000006088890 */ /* 0x000fc8000fffe13f */
[----:B------:R-:W-:Y:S02]  /*1360*/  @!UP0 USHF.L.U32 UR9, UR8, 0xb, URZ ;  /* 0x0000000b08098899 */ /* 0x000fe4000800063f */
[----:B------:R-:W-:Y:S01]  /*1370*/  @!UP0 USHF.L.U32 UR8, UR8, 0x1, URZ ;  /* 0x0000000108088899 */ /* 0x000fe2000800063f */
        /* <DEDUP_REMOVED lines=9> */
[----:B------:R-:W-:Y:S01]  /*1410*/  VOTEU.ALL UP0, P2 ;  /* 0x00000000003f7886 */ /* 0x000fe20001000000 */
[----:B------:R-:W-:Y:S02]  /*1420*/  CS2R R38, SRZ ;  /* 0x0000000000267805 */ /* 0x000fe4000001ff00 */
[----:B------:R-:W-:Y:S02]  /*1430*/  CS2R R40, SRZ ;  /* 0x0000000000287805 */ /* 0x000fe4000001ff00 */
[----:B------:R-:W-:Y:S02]  /*1440*/  CS2R R42, SRZ ;  /* 0x00000000002a7805 */ /* 0x000fe4000001ff00 */
[----:B------:R-:W-:-:S02]  /*1450*/  CS2R R44, SRZ ;  /* 0x00000000002c7805 */ /* 0x000fc4000001ff00 */
[----:B------:R-:W-:Y:S02]  /*1460*/  CS2R R46, SRZ ;  /* 0x00000000002e7805 */ /* 0x000fe4000001ff00 */
[----:B------:R-:W-:Y:S01]  /*1470*/  CS2R R48, SRZ ;  /* 0x0000000000307805 */ /* 0x000fe2000001ff00 */
[----:B------:R-:W3:Y:S02]  /*1480*/  FENCE.VIEW.ASYNC.S ;  /* 0x00000000000073c6 */ /* 0x000ee40000000000 */
[----:B---3--:R-:W3:Y:S02]  /*1490*/  @!UP0 SYNCS.EXCH.64 URZ, [UR5+0xf000], UR8 ;  /* 0x00f00008053f85b2 */ /* 0x008ee40008000100 */
[----:B---3--:R-:W-:Y:S01]  /*14a0*/  BAR.SYNC.DEFER_BLOCKING 0x0 ;  /* 0x0000000000007b1d */ /* 0x008fe20000010000 */
[----:B------:R-:W-:Y:S02]  /*14b0*/  CS2R R50, SRZ ;  /* 0x0000000000327805 */ /* 0x000fe4000001ff00 */
[----:B------:R-:W-:-:S02]  /*14c0*/  CS2R R52, SRZ ;  /* 0x0000000000347805 */ /* 0x000fc4000001ff00 */
[----:B------:R-:W-:Y:S02]  /*14d0*/  CS2R R54, SRZ ;  /* 0x0000000000367805 */ /* 0x000fe4000001ff00 */
[----:B------:R-:W-:Y:S02]  /*14e0*/  CS2R R56, SRZ ;  /* 0x0000000000387805 */ /* 0x000fe4000001ff00 */
[----:B------:R-:W-:Y:S02]  /*14f0*/  CS2R R58, SRZ ;  /* 0x00000000003a7805 */ /* 0x000fe4000001ff00 */
[----:B------:R-:W-:Y:S02]  /*1500*/  CS2R R60, SRZ ;  /* 0x00000000003c7805 */ /* 0x000fe4000001ff00 */
        /* <DEDUP_REMOVED lines=12> */
[----:B------:R-:W-:Y:S01]  /*15d0*/  CS2R R86, SRZ ;  /* 0x0000000000567805 */ /* 0x000fe2000001ff00 */
[----:B------:R3:W4:Y:S02]  /*15e0*/  @!UP1 SYNCS.EXCH.64 URZ, [UR5+0xf008], UR10 ;  /* 0x00f0080a053f95b2 */ /* 0x0007240008000100 */
[----:B----4-:R-:W-:Y:S01]  /*15f0*/  BAR.SYNC.DEFER_BLOCKING 0x0 ;  /* 0x0000000000007b1d */ /* 0x010fe20000010000 */
[----:B---3--:R-:W-:-:S05]  /*1600*/  USHF.L.U32 UR11, UR29, 0x6, URZ ;  /* 0x000000061d0b7899 */ /* 0x008fca000800063f */
[----:B------:R3:W4:Y:S01]  /*1610*/  @!UP2 SYNCS.EXCH.64 URZ, [UR5+0xf010], UR6 ;  /* 0x00f01006053fa5b2 */ /* 0x0007220008000100 */
[----:B------:R-:W-:Y:S06]  /*1620*/  @!P1 BRA `(.L_x_47) ;  /* 0x0000000400909947 */ /* 0x000fec0003800000 */
        /* <DEDUP_REMOVED lines=31> */
[----:B------:R-:W-:Y:S01]  /*1820*/  CS2R R86, SRZ ;  /* 0x0000000000567805 */ /* 0x000fe2000001ff00 */
[----:B------:R-:W-:Y:S01]  /*1830*/  UMOV UR4, URZ ;  /* 0x0000003f00047c82 */ /* 0x000fe20008000000 */
[----:B------:R-:W-:-:S05]  /*1840*/  UMOV UR10, URZ ;  /* 0x0000003f000a7c82 */ /* 0x000fca0008000000 */
.L_x_49:
[----:B----4-:R-:W-:Y:S01]  /*1850*/  BAR.SYNC.DEFER_BLOCKING 0x0 ;  /* 0x0000000000007b1d */ /* 0x010fe20000010000 */
[----:B------:R-:W-:Y:S01]  /*1860*/  ULEA UR15, UR4, UR5, 0x3 ;  /* 0x00000005040f7291 */ /* 0x000fe2000f8e183f */
[----:B-1----:R-:W-:Y:S01]  /*1870*/  @!P2 IMAD.MOV.U32 R2, RZ, RZ, 0x5000 ;  /* 0x00005000ff02a424 */ /* 0x002fe200078e00ff */
[----:B------:R-:W-:Y:S01]  /*1880*/  ELECT P0, URZ, PT ;  /* 0x00000000003f782f */ /* 0x000fe20003800000 */
[----:B------:R-:W-:-:S03]  /*1890*/  ULEA UR8, UR4, UR5, 0xc ;  /* 0x0000000504087291 */ /* 0x000fc6000f8e603f */
[----:B------:R-:W-:Y:S02]  /*18a0*/  ISETP.LT.U32.AND P0, PT, R6, 0x20, P0 ;  /* 0x000000200600780c */ /* 0x000fe40000701070 */
[----:B------:R-:W-:Y:S01]  /*18b0*/  ELECT P1, URZ, PT ;  /* 0x00000000003f782f */ /* 0x000fe20003820000 */
[----:B------:R-:W-:-:S03]  /*18c0*/  UIADD3 UR8, UR8, 0xc000, URZ ;  /* 0x0000c00008087890 */ /* 0x000fc6000fffe03f */
[----:B------:R-:W-:Y:S01]  /*18d0*/  ISETP.LT.U32.AND P1, PT, R6, 0x80, P1 ;  /* 0x000000800600780c */ /* 0x000fe20000f21070 */
[----:B------:R-:W-:Y:S02]  /*18e0*/  ULEA UR14, UR4, UR5, 0xe ;  /* 0x00000005040e7291 */ /* 0x000fe4000f8e703f */
[----:B------:R-:W-:Y:S01]  /*18f0*/  ULOP3.LUT UR26, UR23, 0x3, URZ, 0xc0, !UPT ;  /* 0x00000003171a7892 */ /* 0x000fe2000f8ec03f */
[----:B------:R-:W-:-:S03]  /*1900*/  UMOV UR27, UR10 ;  /* 0x0000000a001b7c82 */ /* 0x000fc60008000000 */
[----:B------:R-:W-:Y:S01]  /*1910*/  ULEA UR24, UR26, UR14, 0xc ;  /* 0x0000000e1a187291 */ /* 0x000fe2000f8e603f */
[----:B------:R-:W-:Y:S01]  /*1920*/  VOTEU.ANY UP0, P0 ;  /* 0x00000000003f7886 */ /* 0x000fe20000000100 */
[----:B------:R-:W-:Y:S01]  /*1930*/  VOTEU.ANY UP2, P0 ;  /* 0x00000000003f7886 */ /* 0x000fe20000040100 */
[----:B------:R-:W-:Y:S01]  /*1940*/  ULEA UR26, UR26, UR22, 0x6 ;  /* 0x000000161a1a7291 */ /* 0x000fe2000f8e303f */
[----:B------:R1:W-:Y:S02]  /*1950*/  @!P2 SYNCS.ARRIVE.TRANS64 RZ, [UR15+0xf000], R2 ;  /* 0x00f00002ffffa9a7 */ /* 0x0003e4000800000f */
[----:B------:R-:W-:Y:S01]  /*1960*/  VOTEU.ANY UP1, P1 ;  /* 0x00000000003f7886 */ /* 0x000fe20000820100 */
[----:B------:R-:W-:Y:S01]  /*1970*/  @UP0 UIADD3 UR9, UR15, 0xf000, URZ ;  /* 0x0000f0000f090890 */ /* 0x000fe2000fffe03f */
[----:B---3--:R-:W-:Y:S01]  /*1980*/  @UP0 UMOV UR6, UR16 ;  /* 0x0000001000060c82 */ /* 0x008fe20008000000 */
[----:B------:R-:W-:Y:S01]  /*1990*/  @UP0 UMOV UR7, UR17 ;  /* 0x0000001100070c82 */ /* 0x000fe20008000000 */
[----:B------:R-:W-:Y:S01]  /*19a0*/  BAR.SYNC.DEFER_BLOCKING 0x0 ;  /* 0x0000000000007b1d */ /* 0x000fe20000010000 */
[----:B------:R-:W-:Y:S01]  /*19b0*/  @UP1 UIADD3 UR25, UR15, 0xf000, URZ ;  /* 0x0000f0000f191890 */ /* 0x000fe2000fffe03f */
[----:B-1----:R-:W-:-:S04]  /*19c0*/  SHF.L.U32 R2, R10, 0x1f, RZ ;  /* 0x0000001f0a027819 */ /* 0x002fc800000006ff */
[----:B------:R-:W-:Y:S01]  /*19d0*/  VOTEU.ANY UP3, P1 ;  /* 0x00000000003f7886 */ /* 0x000fe20000860100 */
[----:B------:R-:W-:Y:S01]  /*19e0*/  @UP1 UMOV UR12, UR18 ;  /* 0x00000012000c1c82 */ /* 0x000fe20008000000 */
[----:B------:R-:W-:Y:S01]  /*19f0*/  @UP1 UMOV UR13, UR19 ;  /* 0x00000013000d1c82 */ /* 0x000fe20008000000 */
[----:B------:R1:W-:Y:S01]  /*1a00*/  @UP2 UTMALDG.2D [UR8], [UR6] ;  /* 0x00000008060025b4 */ /* 0x0003e20008008000 */
[----:B------:R3:W-:Y:S06]  /*1a10*/  MEMBAR.ALL.CTA ;  /* 0x0000000000007992 */ /* 0x0007ec0000008000 */
[----:B---3--:R-:W3:Y:S02]  /*1a20*/  FENCE.VIEW.ASYNC.S ;  /* 0x00000000000073c6 */ /* 0x008ee40000000000 */
[----:B---3--:R-:W-:Y:S06]  /*1a30*/  BAR.SYNC.DEFER_BLOCKING 0x0 ;  /* 0x0000000000007b1d */ /* 0x008fec0000010000 */
[----:B------:R1:W-:Y:S02]  /*1a40*/  @UP3 UTMALDG.2D [UR24], [UR12] ;  /* 0x000000180c0035b4 */ /* 0x0003e40008008000 */
[----:B------:R-:W-:Y:S06]  /*1a50*/  BAR.SYNC.DEFER_BLOCKING 0x0 ;  /* 0x0000000000007b1d */ /* 0x000fec0000010000 */
[----:B------:R-:W3:Y:S02]  /*1a60*/  SYNCS.PHASECHK.TRANS64.TRYWAIT P0, [UR15+0xf000], R2 ;  /* 0x00f00002ff0075a7 */ /* 0x000ee4000800014f */
[----:B-1-3--:R-:W-:Y:S05]  /*1a70*/  @!P0 BRA `(.L_x_48) ;  /* 0x0000000400bc8947 */ /* 0x00afea0003800000 */
.L_x_50:
[----:B------:R-:W-:Y:S01]  /*1a80*/  USHF.L.U32 UR6, UR23, 0x7, URZ ;  /* 0x0000000717067899 */ /* 0x000fe2000800063f */
[----:B------:R-:W-:Y:S02]  /*1a90*/  WARPGROUP.DEPBAR.LE gsb0, 0x0 ;  /* 0x00008000000079c5 */ /* 0x000fe40000010000 */
[----:B------:R-:W-:Y:S01]  /*1aa0*/  USHF.R.U32.HI UR7, URZ, 0x4, UR8 ;  /* 0x000000043f077899 */ /* 0x000fe20008011608 */
[----:B------:R-:W-:Y:S01]  /*1ab0*/  WARPGROUP.ARRIVE ;  /* 0x00000000000079c5 */ /* 0x000fe20000000000 */
[----:B------:R-:W-:Y:S01]  /*1ac0*/  ULOP3.LUT UR6, UR6, 0x200, URZ, 0xc0, !UPT ;  /* 0x0000020006067892 */ /* 0x000fe2000f8ec03f */
[----:B------:R-:W1:Y:S01]  /*1ad0*/  LDC R2, c[0x0][0x230] ;  /* 0x00008c00ff027b82 */ /* 0x000e620000000800 */
[----:B------:R-:W-:Y:S01]  /*1ae0*/  UMOV UR13, 0x80000020 ;  /* 0x80000020000d7882 */ /* 0x000fe20000000000 */
[----:B------:R-:W-:Y:S01]  /*1af0*/  UMOV UR15, 0x40000040 ;  /* 0x40000040000f7882 */ /* 0x000fe20000000000 */
[----:B------:R-:W-:Y:S02]  /*1b00*/  ULEA.HI UR6, UR14, UR6, URZ, 0x1c ;  /* 0x000000060e067291 */ /* 0x000fe4000f8fe03f */
[----:B------:R-:W-:-:S02]  /*1b10*/  UIADD3 UR10, UR10, 0x20, URZ ;  /* 0x000000200a0a7890 */ /* 0x000fc4000fffe03f */
[----:B------:R-:W-:Y:S02]  /*1b20*/  ULOP3.LUT UR8, UR6, 0x3fff, URZ, 0xc0, !UPT ;  /* 0x00003fff06087892 */ /* 0x000fe4000f8ec03f */
[----:B------:R-:W-:Y:S02]  /*1b30*/  USGXT.U32 UR6, UR7, 0xe ;  /* 0x0000000e0706789a */ /* 0x000fe40008000000 */
[----:B------:R-:W-:Y:S02]  /*1b40*/  ULOP3.LUT UR14, UR8, 0x1000000, URZ, 0xfc, !UPT ;  /* 0x01000000080e7892 */ /* 0x000fe4000f8efc3f */
[----:B------:R-:W-:Y:S01]  /*1b50*/  UIADD3 UR4, UR4, 0x1, URZ ;  /* 0x0000000104047890 */ /* 0x000fe2000fffe03f */
[----:B------:R-:W-:Y:S02]  /*1b60*/  UMOV UR7, URZ ;  /* 0x0000003f00077c82 */ /* 0x000fe40008000000 */
[----:B------:R-:W-:Y:S01]  /*1b70*/  UMOV UR12, UR6 ;  /* 0x00000006000c7c82 */ /* 0x000fe20008000000 */
[----:B------:R-:W-:Y:S01]  /*1b80*/  UMOV UR9, URZ ;  /* 0x0000003f00097c82 */ /* 0x000fe20008000000 */
[----:B------:R-:W-:-:S02]  /*1b90*/  UISETP.NE.U32.AND UP0, UPT, UR4, 0x3, UPT ;  /* 0x000000030400788c */ /* 0x000fc4000bf05070 */
[----:B------:R-:W-:Y:S01]  /*1ba0*/  HGMMA.64x128x16.F32.BF16 R24, gdesc[UR12].tnspB, R24 ;  /* 0x41e000000c1879f0 */ /* 0x000fe20008701818 */
[----:B------:R-:W-:Y:S01]  /*1bb0*/  UMOV UR12, 0xfffffffe ;  /* 0xfffffffe000c7882 */ /* 0x000fe20000000000 */
[----:B------:R-:W-:Y:S01]  /*1bc0*/  UMOV UR13, 0x7fffffdf ;  /* 0x7fffffdf000d7882 */ /* 0x000fe20000000000 */
[----:B------:R-:W-:Y:S01]  /*1bd0*/  UMOV UR14, 0x1000080 ;  /* 0x01000080000e7882 */ /* 0x000fe20000000000 */
[----:B-1----:R-:W-:Y:S01]  /*1be0*/  ISETP.LE.AND P0, PT, R2, UR10, PT ;  /* 0x0000000a02007c0c */ /* 0x002fe2000bf03270 */
[----:B------:R-:W-:Y:S01]  /*1bf0*/  UMOV UR15, 0x40000040 ;  /* 0x40000040000f7882 */ /* 0x000fe20000000000 */
[----:B------:R-:W-:Y:S02]  /*1c00*/  UIADD3.64 UR12, UR6, -UR12, URZ ;  /* 0x8000000c060c7297 */ /* 0x000fe4000fffe03f */
[----:B------:R-:W-:Y:S02]  /*1c10*/  UIADD3.64 UR14, UR8, UR14, URZ ;  /* 0x0000000e080e7297 */ /* 0x000fe4000fffe03f */
[----:B------:R-:W-:-:S02]  /*1c20*/  USEL UR6, URZ, 0x1, UP0 ;  /* 0x000000013f067887 */ /* 0x000fc40008000000 */
[----:B------:R-:W-:-:S04]  /*1c30*/  USEL UR4, UR4, URZ, UP0 ;  /* 0x0000003f04047287 */ /* 0x000fc80008000000 */
[----:B------:R-:W-:Y:S01]  /*1c40*/  LOP3.LUT R10, R10, UR6, RZ, 0x3c, !PT ;  /* 0x000000060a0a7c12 */ /* 0x000fe2000f8e3cff */
[----:B------:R-:W-:Y:S01]  /*1c50*/  HGMMA.64x128x16.F32.BF16 R24, gdesc[UR12].tnspB, R24, gsb0 ;  /* 0x41e000000c1879f0 */ /* 0x000fe20008001818 */
[----:B------:R-:W-:Y:S06]  /*1c60*/  @!P0 BRA `(.L_x_49) ;  /* 0xfffffff800f88947 */ /* 0x000fec000383ffff */
.L_x_47:
[----:B------:R-:W-:Y:S02]  /*1c70*/  WARPGROUP.DEPBAR.LE gsb0, 0x0 ;  /* 0x00008000000079c5 */ /* 0x000fe40000010000 */
[----:B----4-:R-:W-:Y:S01]  /*1c80*/  BAR.SYNC.DEFER_BLOCKING 0x0 ;  /* 0x0000000000007b1d */ /* 0x010fe20000010000 */
[C---:B-1----:R-:W-:Y:S01]  /*1c90*/  IMAD.SHL.U32 R2, R0.reuse, 0x80, RZ ;  /* 0x0000008000027824 */ /* 0x042fe200078e00ff */
[----:B------:R-:W-:Y:S01]  /*1ca0*/  F2FP.BF16.F32.PACK_AB R24, R25, R24 ;  /* 0x000000181918723e */ /* 0x000fe200000010ff */
[----:B------:R-:W-:Y:S01]  /*1cb0*/  IMAD.SHL.U32 R3, R0, 0x40, RZ ;  /* 0x0000004000037824 */ /* 0x000fe200078e00ff */
[----:B------:R-:W-:Y:S02]  /*1cc0*/  F2FP.BF16.F32.PACK_AB R25, R27, R26 ;  /* 0x0000001a1b19723e */ /* 0x000fe400000010ff */
[----:B------:R-:W-:Y:S02]  /*1cd0*/  ELECT P0, URZ, PT ;  /* 0x00000000003f782f */ /* 0x000fe40003800000 */
[----:B------:R-:W-:Y:S01]  /*1ce0*/  LOP3.LUT R2, R2, 0x4780, RZ, 0xc0, !PT ;  /* 0x0000478002027812 */ /* 0x000fe200078ec0ff */
[----:B------:R-:W-:Y:S01]  /*1cf0*/  ULOP3.LUT UR23, UR23, 0x3, URZ, 0xc0, !UPT ;  /* 0x0000000317177892 */ /* 0x000fe2000f8ec03f */
[----:B------:R-:W-:Y:S01]  /*1d00*/  F2FP.BF16.F32.PACK_AB R56, R57, R56 ;  /* 0x000000383938723e */ /* 0x000fe200000010ff */
[----:B------:R-:W-:Y:S01]  /*1d10*/  UMOV UR10, UR11 ;  /* 0x0000000b000a7c82 */ /* 0x000fe20008000000 */
[----:B------:R-:W-:Y:S01]  /*1d20*/  LOP3.LUT R4, R2, 0x1800, R3, 0xf8, !PT ;  /* 0x0000180002047812 */ /* 0x000fe200078ef803 */
[----:B------:R-:W-:Y:S01]  /*1d30*/  IMAD.SHL.U32 R2, R0, 0x10, RZ ;  /* 0x0000001000027824 */ /* 0x000fe200078e00ff */
[----:B------:R-:W-:Y:S01]  /*1d40*/  F2FP.BF16.F32.PACK_AB R26, R29, R28 ;  /* 0x0000001c1d1a723e */ /* 0x000fe200000010ff */
[----:B------:R-:W-:Y:S01]  /*1d50*/  ULEA UR8, UR23, UR5, 0xd ;  /* 0x0000000517087291 */ /* 0x000fe2000f8e683f */
[----:B------:R-:W-:Y:S01]  /*1d60*/  F2FP.BF16.F32.PACK_AB R27, R31, R30 ;  /* 0x0000001e1f1b723e */ /* 0x000fe200000010ff */
[----:B------:R-:W-:Y:S01]  /*1d70*/  ULEA UR9, UR23, UR22, 0x6 ;  /* 0x0000001617097291 */ /* 0x000fe2000f8e303f */
[----:B------:R-:W-:-:S02]  /*1d80*/  LOP3.LUT R3, R2, 0x70, RZ, 0xc0, !PT ;  /* 0x0000007002037812 */ /* 0x000fc400078ec0ff */
[----:B------:R-:W-:Y:S02]  /*1d90*/  F2FP.BF16.F32.PACK_AB R32, R33, R32 ;  /* 0x000000202120723e */ /* 0x000fe400000010ff */
[----:B------:R-:W-:Y:S02]  /*1da0*/  LOP3.LUT R3, R3, 0x10, R0, 0x78, !PT ;  /* 0x0000001003037812 */ /* 0x000fe400078e7800 */
[----:B------:R-:W-:Y:S01]  /*1db0*/  F2FP.BF16.F32.PACK_AB R57, R59, R58 ;  /* 0x0000003a3b39723e */ /* 0x000fe200000010ff */
[----:B------:R-:W1:Y:S02]  /*1dc0*/  @!P2 SYNCS.CCTL.IV [UR5+0xf000] ;  /* 0x00f00000ff00a9b1 */ /* 0x000e640008000005 */
[----:B-1----:R-:W-:Y:S01]  /*1dd0*/  BAR.SYNC.DEFER_BLOCKING 0x0 ;  /* 0x0000000000007b1d */ /* 0x002fe20000010000 */
[----:B------:R-:W-:Y:S02]  /*1de0*/  LOP3.LUT R3, R4, R3, RZ, 0xfc, !PT ;  /* 0x0000000304037212 */ /* 0x000fe400078efcff */
[----:B------:R-:W-:-:S02]  /*1df0*/  F2FP.BF16.F32.PACK_AB R33, R35, R34 ;  /* 0x000000222321723e */ /* 0x000fc400000010ff */
[C---:B------:R-:W-:Y:S01]  /*1e00*/  LOP3.LUT R2, R3.reuse, 0x20, RZ, 0x3c, !PT ;  /* 0x0000002003027812 */ /* 0x040fe200078e3cff */
[C---:B------:R-:W-:Y:S01]  /*1e10*/  VIADD R0, R3.reuse, UR5 ;  /* 0x0000000503007c36 */ /* 0x040fe20008000000 */
[----:B------:R-:W-:Y:S02]  /*1e20*/  LOP3.LUT R4, R3, 0x40, RZ, 0x3c, !PT ;  /* 0x0000004003047812 */ /* 0x000fe400078e3cff */
[----:B------:R-:W-:Y:S01]  /*1e30*/  F2FP.BF16.F32.PACK_AB R58, R61, R60 ;  /* 0x0000003c3d3a723e */ /* 0x000fe200000010ff */
[----:B------:R-:W-:Y:S01]  /*1e40*/  VIADD R2, R2, UR5 ;  /* 0x0000000502027c36 */ /* 0x000fe20008000000 */
[----:B------:R-:W-:Y:S01]  /*1e50*/  F2FP.BF16.F32.PACK_AB R59, R63, R62 ;  /* 0x0000003e3f3b723e */ /* 0x000fe200000010ff */
[----:B------:R-:W-:Y:S01]  /*1e60*/  VIADD R4, R4, UR5 ;  /* 0x0000000504047c36 */ /* 0x000fe20008000000 */
[----:B------:R-:W-:Y:S02]  /*1e70*/  F2FP.BF16.F32.PACK_AB R64, R65, R64 ;  /* 0x000000404140723e */ /* 0x000fe400000010ff */
[----:B------:R-:W-:-:S02]  /*1e80*/  LOP3.LUT R3, R3, 0x60, RZ, 0x3c, !PT ;  /* 0x0000006003037812 */ /* 0x000fc400078e3cff */
[----:B------:R-:W-:Y:S02]  /*1e90*/  F2FP.BF16.F32.PACK_AB R34, R37, R36 ;  /* 0x000000242522723e */ /* 0x000fe400000010ff */
[----:B------:R-:W-:Y:S01]  /*1ea0*/  F2FP.BF16.F32.PACK_AB R35, R39, R38 ;  /* 0x000000262723723e */ /* 0x000fe200000010ff */
[----:B------:R-:W-:Y:S01]  /*1eb0*/  VIADD R3, R3, UR5 ;  /* 0x0000000503037c36 */ /* 0x000fe20008000000 */
[----:B------:R-:W-:Y:S02]  /*1ec0*/  F2FP.BF16.F32.PACK_AB R40, R41, R40 ;  /* 0x000000282928723e */ /* 0x000fe400000010ff */
[----:B------:R-:W-:Y:S01]  /*1ed0*/  F2FP.BF16.F32.PACK_AB R65, R67, R66 ;  /* 0x000000424341723e */ /* 0x000fe200000010ff */
[----:B------:R-:W1:Y:S02]  /*1ee0*/  @!P2 SYNCS.CCTL.IV [UR5+0xf008] ;  /* 0x00f00800ff00a9b1 */ /* 0x000e640008000005 */
[----:B-1----:R-:W-:Y:S01]  /*1ef0*/  BAR.SYNC.DEFER_BLOCKING 0x0 ;  /* 0x0000000000007b1d */ /* 0x002fe20000010000 */
[----:B------:R-:W-:-:S02]  /*1f00*/  F2FP.BF16.F32.PACK_AB R41, R43, R42 ;  /* 0x0000002a2b29723e */ /* 0x000fc400000010ff */
[----:B------:R-:W-:Y:S02]  /*1f10*/  F2FP.BF16.F32.PACK_AB R66, R69, R68 ;  /* 0x000000444542723e */ /* 0x000fe400000010ff */
[----:B------:R-:W-:Y:S02]  /*1f20*/  F2FP.BF16.F32.PACK_AB R67, R71, R70 ;  /* 0x000000464743723e */ /* 0x000fe400000010ff */
[----:B------:R-:W-:Y:S02]  /*1f30*/  F2FP.BF16.F32.PACK_AB R72, R73, R72 ;  /* 0x000000484948723e */ /* 0x000fe400000010ff */
[----:B------:R-:W-:Y:S02]  /*1f40*/  F2FP.BF16.F32.PACK_AB R42, R45, R44 ;  /* 0x0000002c2d2a723e */ /* 0x000fe400000010ff */
[----:B------:R-:W-:Y:S02]  /*1f50*/  F2FP.BF16.F32.PACK_AB R43, R47, R46 ;  /* 0x0000002e2f2b723e */ /* 0x000fe400000010ff */
[----:B------:R-:W-:-:S02]  /*1f60*/  F2FP.BF16.F32.PACK_AB R48, R49, R48 ;  /* 0x000000303130723e */ /* 0x000fc400000010ff */
[----:B------:R-:W-:Y:S02]  /*1f70*/  F2FP.BF16.F32.PACK_AB R73, R75, R74 ;  /* 0x0000004a4b49723e */ /* 0x000fe400000010ff */
[----:B------:R-:W-:Y:S02]  /*1f80*/  F2FP.BF16.F32.PACK_AB R49, R51, R50 ;  /* 0x000000323331723e */ /* 0x000fe400000010ff */
[----:B------:R-:W-:Y:S02]  /*1f90*/  F2FP.BF16.F32.PACK_AB R74, R77, R76 ;  /* 0x0000004c4d4a723e */ /* 0x000fe400000010ff */
[----:B------:R-:W-:Y:S02]  /*1fa0*/  F2FP.BF16.F32.PACK_AB R75, R79, R78 ;  /* 0x0000004e4f4b723e */ /* 0x000fe400000010ff */
[----:B------:R-:W-:Y:S01]  /*1fb0*/  F2FP.BF16.F32.PACK_AB R80, R81, R80 ;  /* 0x000000505150723e */ /* 0x000fe200000010ff */
[----:B------:R-:W1:Y:S02]  /*1fc0*/  @!P2 SYNCS.CCTL.IV [UR5+0xf010] ;  /* 0x00f01000ff00a9b1 */ /* 0x000e640008000005 */
[----:B-1----:R-:W-:Y:S01]  /*1fd0*/  STSM.16.M88.4 [R0], R24 ;  /* 0x0000001800007844 */ /* 0x002fe20000000200 */
[----:B------:R-:W-:-:S02]  /*1fe0*/  F2FP.BF16.F32.PACK_AB R50, R53, R52 ;  /* 0x000000343532723e */ /* 0x000fc400000010ff */
[----:B------:R-:W-:Y:S01]  /*1ff0*/  F2FP.BF16.F32.PACK_AB R51, R55, R54 ;  /* 0x000000363733723e */ /* 0x000fe200000010ff */
[----:B------:R-:W-:Y:S01]  /*2000*/  STSM.16.M88.4 [R0+0x2000], R56 ;  /* 0x0020003800007844 */ /* 0x000fe20000000200 */
[----:B------:R-:W-:Y:S02]  /*2010*/  F2FP.BF16.F32.PACK_AB R81, R83, R82 ;  /* 0x000000525351723e */ /* 0x000fe400000010ff */
[----:B------:R-:W-:Y:S01]  /*2020*/  F2FP.BF16.F32.PACK_AB R82, R85, R84 ;  /* 0x000000545552723e */ /* 0x000fe200000010ff */
[----:B------:R-:W-:Y:S01]  /*2030*/  STSM.16.M88.4 [R2], R32 ;  /* 0x0000002002007844 */ /* 0x000fe20000000200 */
[----:B------:R-:W-:Y:S02]  /*2040*/  F2FP.BF16.F32.PACK_AB R83, R87, R86 ;  /* 0x000000565753723e */ /* 0x000fe400000010ff */
[----:B------:R-:W-:Y:S01]  /*2050*/  ISETP.LT.U32.AND P0, PT, R6, 0x80, P0 ;  /* 0x000000800600780c */ /* 0x000fe20000701070 */
[----:B------:R-:W-:Y:S04]  /*2060*/  STSM.16.M88.4 [R2+0x2000], R64 ;  /* 0x0020004002007844 */ /* 0x000fe80000000200 */
[----:B------:R-:W-:Y:S04]  /*2070*/  STSM.16.M88.4 [R4], R40 ;  /* 0x0000002804007844 */ /* 0x000fe80000000200 */
[----:B------:R-:W-:Y:S04]  /*2080*/  STSM.16.M88.4 [R4+0x2000], R72 ;  /* 0x0020004804007844 */ /* 0x000fe80000000200 */
[----:B------:R-:W-:Y:S01]  /*2090*/  STSM.16.M88.4 [R3], R48 ;  /* 0x0000003003007844 */ /* 0x000fe20000000200 */
[----:B------:R-:W-:Y:S01]  /*20a0*/  VOTEU.ANY UP0, P0 ;  /* 0x00000000003f7886 */ /* 0x000fe20000000100 */
[----:B------:R-:W-:-:S02]  /*20b0*/  VOTEU.ANY UP1, P0 ;  /* 0x00000000003f7886 */ /* 0x000fc40000020100 */
[----:B------:R-:W-:Y:S02]  /*20c0*/  STSM.16.M88.4 [R3+0x2000], R80 ;  /* 0x0020005003007844 */ /* 0x000fe40000000200 */
[----:B---3--:R-:W-:Y:S01]  /*20d0*/  @UP0 UMOV UR6, UR20 ;  /* 0x0000001400060c82 */ /* 0x008fe20008000000 */
[----:B------:R-:W-:Y:S01]  /*20e0*/  @UP0 UMOV UR7, UR21 ;  /* 0x0000001500070c82 */ /* 0x000fe20008000000 */
[----:B------:R1:W-:Y:S06]  /*20f0*/  MEMBAR.ALL.CTA ;  /* 0x0000000000007992 */ /* 0x0003ec0000008000 */
[----:B-1----:R-:W1:Y:S02]  /*2100*/  FENCE.VIEW.ASYNC.S ;  /* 0x00000000000073c6 */ /* 0x002e640000000000 */
[----:B-1----:R-:W-:Y:S06]  /*2110*/  BAR.SYNC.DEFER_BLOCKING 0x0 ;  /* 0x0000000000007b1d */ /* 0x002fec0000010000 */
[----:B------:R1:W-:Y:S01]  /*2120*/  @UP1 UTMASTG.2D [UR8], [UR6] ;  /* 0x00000008060013b5 */ /* 0x0003e20008008000 */
[----:B------:R0:W-:Y:S01]  /*2130*/  UTMACMDFLUSH ;  /* 0x00000000000079b7 */ /* 0x0001e20000000000 */
[----:B------:R-:W-:-:S04]  /*2140*/  DEPBAR.LE SB0, 0x0 ;  /* 0x000080000000791a */ /* 0x000fc80000000000 */
[----:B------:R-:W-:Y:S06]  /*2150*/  BAR.SYNC.DEFER_BLOCKING 0x0 ;  /* 0x0000000000007b1d */ /* 0x000fec0000010000 */
[----:B-1----:R-:W-:Y:S05]  /*2160*/  EXIT ;  /* 0x000000000000794d */ /* 0x002fea0003800000 */
.L_x_48:
[----:B------:R-:W1:Y:S02]  /*2170*/  SYNCS.PHASECHK.TRANS64.TRYWAIT P0, [UR15+0xf000], R2 ;  /* 0x00f00002ff0075a7 */ /* 0x000e64000800014f */
[----:B-1----:R-:W-:Y:S05]  /*2180*/  @!P0 BRA `(.L_x_48) ;  /* 0xfffffffc00f88947 */ /* 0x002fea000383ffff */
[----:B------:R-:W-:Y:S05]  /*2190*/  BRA `(.L_x_50) ;  /* 0xfffffff800387947 */ /* 0x000fea000383ffff */
.L_x_51:
[----:B------:R-:W-:-:S00]  /*21a0*/  BRA `(.L_x_51) ;  /* 0xfffffffc00fc7947 */ /* 0x000fc0000383ffff */
[----:B------:R-:W-:-:S00]  /*21b0*/  NOP ;  /* 0x0000000000007918 */ /* 0x000fc00000000000 */
        /* <DEDUP_REMOVED lines=12> */
.L_x_52:


//--------------------- .nv.shared.gluon_wgmma    --------------------------
	.section	.nv.shared.gluon_wgmma,"aw",@nobits
	.sectionflags	@""
	.align	16
	.zero		1024


//--------------------- .nv.shared.reserved.0     --------------------------
	.section	.nv.shared.reserved.0,"aw",@nobits
	.weak		__nv_reservedSMEM_offset_0_alias
	.size		__nv_reservedSMEM_offset_0_alias, 0, 0
	.other		__nv_reservedSMEM_offset_0_alias,@"STO_CUDA_RESERVED_SHARED STV_DEFAULT"
__nv_reservedSMEM_offset_0_alias:
	.zero		0


//--------------------- .nv.constant0.gluon_wgmma --------------------------
	.section	.nv.constant0.gluon_wgmma,"a",@progbits
	.sectionflags	@""
	.align	4
.nv.constant0.gluon_wgmma:
	.zero		608


//--------------------- SYMBOLS --------------------------

	.type		.nv.reservedSmem.offset0,@object
	.size		.nv.reservedSmem.offset0,0x4
